//
// Generated by NVIDIA NVVM Compiler
//
// Compiler Build ID: CL-36424714
// Cuda compilation tools, release 13.0, V13.0.88
// Based on NVVM 20.0.0
//

.version 9.0
.target sm_100
.address_size 64

	// .globl	_Z33extract_minimizers_kraken2_kernelPKcPK13GPUGenomeInfoiP15GPUMinimizerHitPj15MinimizerParamsi
.global .align 1 .b8 _ZN34_INTERNAL_30bd8dd6_4_k_cu_82488ad94cuda3std3__45__cpo5beginE[1];
.global .align 1 .b8 _ZN34_INTERNAL_30bd8dd6_4_k_cu_82488ad94cuda3std3__45__cpo3endE[1];
.global .align 1 .b8 _ZN34_INTERNAL_30bd8dd6_4_k_cu_82488ad94cuda3std3__45__cpo6cbeginE[1];
.global .align 1 .b8 _ZN34_INTERNAL_30bd8dd6_4_k_cu_82488ad94cuda3std3__45__cpo4cendE[1];
.global .align 1 .b8 _ZN34_INTERNAL_30bd8dd6_4_k_cu_82488ad94cuda3std3__45__cpo6rbeginE[1];
.global .align 1 .b8 _ZN34_INTERNAL_30bd8dd6_4_k_cu_82488ad94cuda3std3__45__cpo4rendE[1];
.global .align 1 .b8 _ZN34_INTERNAL_30bd8dd6_4_k_cu_82488ad94cuda3std3__45__cpo7crbeginE[1];
.global .align 1 .b8 _ZN34_INTERNAL_30bd8dd6_4_k_cu_82488ad94cuda3std3__45__cpo5crendE[1];
.global .align 1 .b8 _ZN34_INTERNAL_30bd8dd6_4_k_cu_82488ad94cuda3std3__436_GLOBAL__N__30bd8dd6_4_k_cu_82488ad96ignoreE[1];
.global .align 1 .b8 _ZN34_INTERNAL_30bd8dd6_4_k_cu_82488ad94cuda3std3__419piecewise_constructE[1];
.global .align 1 .b8 _ZN34_INTERNAL_30bd8dd6_4_k_cu_82488ad94cuda3std3__48in_placeE[1];
.global .align 1 .b8 _ZN34_INTERNAL_30bd8dd6_4_k_cu_82488ad94cuda3std3__420unreachable_sentinelE[1];
.global .align 1 .b8 _ZN34_INTERNAL_30bd8dd6_4_k_cu_82488ad94cuda3std3__47nulloptE[1];
.global .align 1 .b8 _ZN34_INTERNAL_30bd8dd6_4_k_cu_82488ad94cuda3std3__48unexpectE[1];
.global .align 1 .b8 _ZN34_INTERNAL_30bd8dd6_4_k_cu_82488ad94cuda3std6ranges3__45__cpo4swapE[1];
.global .align 1 .b8 _ZN34_INTERNAL_30bd8dd6_4_k_cu_82488ad94cuda3std6ranges3__45__cpo9iter_moveE[1];
.global .align 1 .b8 _ZN34_INTERNAL_30bd8dd6_4_k_cu_82488ad94cuda3std6ranges3__45__cpo5beginE[1];
.global .align 1 .b8 _ZN34_INTERNAL_30bd8dd6_4_k_cu_82488ad94cuda3std6ranges3__45__cpo3endE[1];
.global .align 1 .b8 _ZN34_INTERNAL_30bd8dd6_4_k_cu_82488ad94cuda3std6ranges3__45__cpo6cbeginE[1];
.global .align 1 .b8 _ZN34_INTERNAL_30bd8dd6_4_k_cu_82488ad94cuda3std6ranges3__45__cpo4cendE[1];
.global .align 1 .b8 _ZN34_INTERNAL_30bd8dd6_4_k_cu_82488ad94cuda3std6ranges3__45__cpo7advanceE[1];
.global .align 1 .b8 _ZN34_INTERNAL_30bd8dd6_4_k_cu_82488ad94cuda3std6ranges3__45__cpo9iter_swapE[1];
.global .align 1 .b8 _ZN34_INTERNAL_30bd8dd6_4_k_cu_82488ad94cuda3std6ranges3__45__cpo4nextE[1];
.global .align 1 .b8 _ZN34_INTERNAL_30bd8dd6_4_k_cu_82488ad94cuda3std6ranges3__45__cpo4prevE[1];
.global .align 1 .b8 _ZN34_INTERNAL_30bd8dd6_4_k_cu_82488ad94cuda3std6ranges3__45__cpo4dataE[1];
.global .align 1 .b8 _ZN34_INTERNAL_30bd8dd6_4_k_cu_82488ad94cuda3std6ranges3__45__cpo5cdataE[1];
.global .align 1 .b8 _ZN34_INTERNAL_30bd8dd6_4_k_cu_82488ad94cuda3std6ranges3__45__cpo4sizeE[1];
.global .align 1 .b8 _ZN34_INTERNAL_30bd8dd6_4_k_cu_82488ad94cuda3std6ranges3__45__cpo5ssizeE[1];
.global .align 1 .b8 _ZN34_INTERNAL_30bd8dd6_4_k_cu_82488ad94cuda3std6ranges3__45__cpo8distanceE[1];
.global .align 1 .b8 _ZN34_INTERNAL_30bd8dd6_4_k_cu_82488ad96thrust24THRUST_300001_SM_1000_NS8cuda_cub3parE[1];
.global .align 1 .b8 _ZN34_INTERNAL_30bd8dd6_4_k_cu_82488ad96thrust24THRUST_300001_SM_1000_NS8cuda_cub10par_nosyncE[1];
.global .align 1 .b8 _ZN34_INTERNAL_30bd8dd6_4_k_cu_82488ad96thrust24THRUST_300001_SM_1000_NS6system6detail10sequential3seqE[1];
.global .align 1 .b8 _ZN34_INTERNAL_30bd8dd6_4_k_cu_82488ad96thrust24THRUST_300001_SM_1000_NS6system3cpp3parE[1];
.global .align 1 .b8 _ZN34_INTERNAL_30bd8dd6_4_k_cu_82488ad96thrust24THRUST_300001_SM_1000_NS12placeholders2_1E[1];
.global .align 1 .b8 _ZN34_INTERNAL_30bd8dd6_4_k_cu_82488ad96thrust24THRUST_300001_SM_1000_NS12placeholders2_2E[1];
.global .align 1 .b8 _ZN34_INTERNAL_30bd8dd6_4_k_cu_82488ad96thrust24THRUST_300001_SM_1000_NS12placeholders2_3E[1];
.global .align 1 .b8 _ZN34_INTERNAL_30bd8dd6_4_k_cu_82488ad96thrust24THRUST_300001_SM_1000_NS12placeholders2_4E[1];
.global .align 1 .b8 _ZN34_INTERNAL_30bd8dd6_4_k_cu_82488ad96thrust24THRUST_300001_SM_1000_NS12placeholders2_5E[1];
.global .align 1 .b8 _ZN34_INTERNAL_30bd8dd6_4_k_cu_82488ad96thrust24THRUST_300001_SM_1000_NS12placeholders2_6E[1];
.global .align 1 .b8 _ZN34_INTERNAL_30bd8dd6_4_k_cu_82488ad96thrust24THRUST_300001_SM_1000_NS12placeholders2_7E[1];
.global .align 1 .b8 _ZN34_INTERNAL_30bd8dd6_4_k_cu_82488ad96thrust24THRUST_300001_SM_1000_NS12placeholders2_8E[1];
.global .align 1 .b8 _ZN34_INTERNAL_30bd8dd6_4_k_cu_82488ad96thrust24THRUST_300001_SM_1000_NS12placeholders2_9E[1];
.global .align 1 .b8 _ZN34_INTERNAL_30bd8dd6_4_k_cu_82488ad96thrust24THRUST_300001_SM_1000_NS12placeholders3_10E[1];
.global .align 1 .b8 _ZN34_INTERNAL_30bd8dd6_4_k_cu_82488ad96thrust24THRUST_300001_SM_1000_NS3seqE[1];
.global .align 1 .b8 _ZN34_INTERNAL_30bd8dd6_4_k_cu_82488ad96thrust24THRUST_300001_SM_1000_NS6deviceE[1];

.visible .entry _Z33extract_minimizers_kraken2_kernelPKcPK13GPUGenomeInfoiP15GPUMinimizerHitPj15MinimizerParamsi(
	.param .u64 .ptr .align 1 _Z33extract_minimizers_kraken2_kernelPKcPK13GPUGenomeInfoiP15GPUMinimizerHitPj15MinimizerParamsi_param_0,
	.param .u64 .ptr .align 1 _Z33extract_minimizers_kraken2_kernelPKcPK13GPUGenomeInfoiP15GPUMinimizerHitPj15MinimizerParamsi_param_1,
	.param .u32 _Z33extract_minimizers_kraken2_kernelPKcPK13GPUGenomeInfoiP15GPUMinimizerHitPj15MinimizerParamsi_param_2,
	.param .u64 .ptr .align 1 _Z33extract_minimizers_kraken2_kernelPKcPK13GPUGenomeInfoiP15GPUMinimizerHitPj15MinimizerParamsi_param_3,
	.param .u64 .ptr .align 1 _Z33extract_minimizers_kraken2_kernelPKcPK13GPUGenomeInfoiP15GPUMinimizerHitPj15MinimizerParamsi_param_4,
	.param .align 8 .b8 _Z33extract_minimizers_kraken2_kernelPKcPK13GPUGenomeInfoiP15GPUMinimizerHitPj15MinimizerParamsi_param_5[24],
	.param .u32 _Z33extract_minimizers_kraken2_kernelPKcPK13GPUGenomeInfoiP15GPUMinimizerHitPj15MinimizerParamsi_param_6
)
{
	.reg .pred 	%p<124>;
	.reg .b16 	%rs<11>;
	.reg .b32 	%r<231>;
	.reg .b64 	%rd<308>;

	ld.param.u64 	%rd86, [_Z33extract_minimizers_kraken2_kernelPKcPK13GPUGenomeInfoiP15GPUMinimizerHitPj15MinimizerParamsi_param_5+16];
	ld.param.u32 	%r86, [_Z33extract_minimizers_kraken2_kernelPKcPK13GPUGenomeInfoiP15GPUMinimizerHitPj15MinimizerParamsi_param_5+8];
	ld.param.u64 	%rd84, [_Z33extract_minimizers_kraken2_kernelPKcPK13GPUGenomeInfoiP15GPUMinimizerHitPj15MinimizerParamsi_param_0];
	ld.param.u64 	%rd85, [_Z33extract_minimizers_kraken2_kernelPKcPK13GPUGenomeInfoiP15GPUMinimizerHitPj15MinimizerParamsi_param_1];
	ld.param.u32 	%r88, [_Z33extract_minimizers_kraken2_kernelPKcPK13GPUGenomeInfoiP15GPUMinimizerHitPj15MinimizerParamsi_param_2];
	ld.param.u64 	%rd87, [_Z33extract_minimizers_kraken2_kernelPKcPK13GPUGenomeInfoiP15GPUMinimizerHitPj15MinimizerParamsi_param_3];
	ld.param.u64 	%rd88, [_Z33extract_minimizers_kraken2_kernelPKcPK13GPUGenomeInfoiP15GPUMinimizerHitPj15MinimizerParamsi_param_4];
	ld.param.v2.u32 	{%r84, %r85}, [_Z33extract_minimizers_kraken2_kernelPKcPK13GPUGenomeInfoiP15GPUMinimizerHitPj15MinimizerParamsi_param_5];
	ld.param.u32 	%r87, [_Z33extract_minimizers_kraken2_kernelPKcPK13GPUGenomeInfoiP15GPUMinimizerHitPj15MinimizerParamsi_param_6];
	cvta.to.global.u64 	%rd1, %rd87;
	cvta.to.global.u64 	%rd2, %rd88;
	mov.u32 	%r4, %ctaid.x;
	setp.ge.s32 	%p3, %r4, %r88;
	mov.u32 	%r89, %tid.x;
	setp.ne.s32 	%p4, %r89, 0;
	or.pred  	%p5, %p4, %p3;
	@%p5 bra 	$L__BB0_149;
	cvta.to.global.u64 	%rd89, %rd85;
	cvta.to.global.u64 	%rd4, %rd84;
	mul.wide.u32 	%rd90, %r4, 16;
	add.s64 	%rd5, %rd89, %rd90;
	ld.global.u32 	%r5, [%rd5+8];
	setp.lt.u32 	%p6, %r5, %r84;
	@%p6 bra 	$L__BB0_149;
	sub.s32 	%r6, %r5, %r84;
	setp.eq.s32 	%p7, %r6, -1;
	@%p7 bra 	$L__BB0_149;
	sub.s32 	%r7, %r84, %r85;
	setp.lt.s32 	%p8, %r7, 0;
	add.s32 	%r8, %r86, 1;
	@%p8 bra 	$L__BB0_149;
	ld.global.u32 	%rd91, [%rd5+4];
	add.s64 	%rd6, %rd4, %rd91;
	setp.lt.s32 	%p9, %r86, 1;
	@%p9 bra 	$L__BB0_83;
	setp.lt.s32 	%p64, %r85, 1;
	@%p64 bra 	$L__BB0_67;
	and.b32  	%r9, %r85, 3;
	mov.b64 	%rd259, -1;
	mov.b32 	%r200, 0;
$L__BB0_7:
	setp.lt.s32 	%p77, %r84, 1;
	@%p77 bra 	$L__BB0_12;
	mov.b32 	%r201, 0;
$L__BB0_9:
	add.s32 	%r140, %r201, %r200;
	cvt.s64.s32 	%rd183, %r140;
	add.s64 	%rd184, %rd6, %rd183;
	ld.global.u8 	%rs8, [%rd184];
	add.s16 	%rs9, %rs8, -65;
	setp.gt.u16 	%p78, %rs9, 51;
	cvt.u64.u16 	%rd182, %rs9;
	@%p78 bra 	$L__BB0_18;
	cvt.u32.u64 	%r141, %rd182;
	mov.b64 	%rd185, 1;
	shl.b64 	%rd186, %rd185, %r141;
	and.b64  	%rd187, %rd186, 2252096166953029;
	setp.ne.s64 	%p79, %rd187, 0;
	@%p79 bra 	$L__BB0_11;
	bra.uni 	$L__BB0_18;
$L__BB0_11:
	add.s32 	%r201, %r201, 1;
	setp.eq.s32 	%p80, %r201, %r84;
	@%p80 bra 	$L__BB0_12;
	bra.uni 	$L__BB0_9;
$L__BB0_12:
	mov.b64 	%rd260, -1;
	mov.b32 	%r202, 0;
$L__BB0_13:
	mov.u32 	%r15, %r202;
	neg.s32 	%r204, %r85;
	add.s32 	%r203, %r15, %r200;
	mov.b64 	%rd263, 0;
$L__BB0_14:
	cvt.s64.s32 	%rd191, %r203;
	add.s64 	%rd192, %rd6, %rd191;
	ld.global.u8 	%rs10, [%rd192];
	mov.b64 	%rd264, 0;
	mov.pred 	%p122, 0;
	setp.gt.s16 	%p82, %rs10, 96;
	@%p82 bra 	$L__BB0_26;
	setp.gt.s16 	%p88, %rs10, 70;
	@%p88 bra 	$L__BB0_23;
	setp.eq.s16 	%p91, %rs10, 65;
	@%p91 bra 	$L__BB0_34;
	setp.eq.s16 	%p92, %rs10, 67;
	@%p92 bra 	$L__BB0_29;
	bra.uni 	$L__BB0_25;
$L__BB0_18:
	mov.b64 	%rd260, -1;
$L__BB0_19:
	setp.eq.s64 	%p117, %rd260, -1;
	setp.eq.s64 	%p118, %rd260, %rd259;
	or.pred  	%p119, %p117, %p118;
	@%p119 bra 	$L__BB0_22;
	atom.global.add.u32 	%r13, [%rd2], 1;
	setp.ge.u32 	%p120, %r13, %r87;
	@%p120 bra 	$L__BB0_149;
	ld.global.u32 	%r198, [%rd5];
	ld.global.u32 	%r199, [%rd5+12];
	mul.wide.u32 	%rd257, %r13, 24;
	add.s64 	%rd258, %rd1, %rd257;
	st.global.u64 	[%rd258], %rd260;
	st.global.v2.u32 	[%rd258+8], {%r198, %r200};
	st.global.u32 	[%rd258+16], %r199;
	mov.u64 	%rd259, %rd260;
$L__BB0_22:
	add.s32 	%r14, %r200, 1;
	setp.eq.s32 	%p121, %r200, %r6;
	mov.u32 	%r200, %r14;
	@%p121 bra 	$L__BB0_149;
	bra.uni 	$L__BB0_7;
$L__BB0_23:
	setp.eq.s16 	%p89, %rs10, 71;
	@%p89 bra 	$L__BB0_33;
	setp.eq.s16 	%p90, %rs10, 84;
	@%p90 bra 	$L__BB0_32;
$L__BB0_25:
	mov.b64 	%rd264, 4;
	mov.pred 	%p122, -1;
	bra.uni 	$L__BB0_34;
$L__BB0_26:
	setp.gt.s16 	%p83, %rs10, 102;
	@%p83 bra 	$L__BB0_30;
	setp.eq.s16 	%p86, %rs10, 97;
	@%p86 bra 	$L__BB0_34;
	setp.eq.s16 	%p87, %rs10, 99;
	@%p87 bra 	$L__BB0_29;
	bra.uni 	$L__BB0_25;
$L__BB0_29:
	mov.b64 	%rd264, 1;
	bra.uni 	$L__BB0_34;
$L__BB0_30:
	setp.eq.s16 	%p84, %rs10, 103;
	@%p84 bra 	$L__BB0_33;
	setp.ne.s16 	%p85, %rs10, 116;
	@%p85 bra 	$L__BB0_25;
$L__BB0_32:
	mov.b64 	%rd264, 3;
	bra.uni 	$L__BB0_34;
$L__BB0_33:
	mov.b64 	%rd264, 2;
$L__BB0_34:
	@%p122 bra 	$L__BB0_66;
	shl.b64 	%rd197, %rd263, 2;
	or.b64  	%rd263, %rd264, %rd197;
	add.s32 	%r204, %r204, 1;
	setp.ne.s32 	%p97, %r204, 0;
	add.s32 	%r203, %r203, 1;
	@%p97 bra 	$L__BB0_14;
	setp.eq.s64 	%p98, %rd263, -1;
	@%p98 bra 	$L__BB0_66;
	add.s32 	%r144, %r85, -1;
	setp.lt.u32 	%p99, %r144, 3;
	mov.b64 	%rd267, 0;
	mov.b32 	%r206, 0;
	@%p99 bra 	$L__BB0_41;
	mov.b64 	%rd268, 0;
	mov.b32 	%r205, 0;
$L__BB0_39:
	shl.b32 	%r146, %r205, 1;
	shr.u64 	%rd201, %rd263, %r146;
	add.s32 	%r147, %r146, 2;
	shr.u64 	%rd202, %rd263, %r147;
	add.s32 	%r148, %r146, 4;
	shr.u64 	%rd203, %rd263, %r148;
	add.s32 	%r149, %r146, 6;
	shr.u64 	%rd204, %rd263, %r149;
	and.b64  	%rd205, %rd204, 3;
	shl.b64 	%rd206, %rd202, 4;
	and.b64  	%rd207, %rd206, 48;
	shl.b64 	%rd208, %rd201, 6;
	and.b64  	%rd209, %rd208, 192;
	shl.b64 	%rd210, %rd268, 8;
	or.b64  	%rd211, %rd210, %rd209;
	xor.b64  	%rd212, %rd211, 192;
	or.b64  	%rd213, %rd212, %rd207;
	xor.b64  	%rd214, %rd213, 48;
	shl.b64 	%rd215, %rd203, 2;
	and.b64  	%rd216, %rd215, 12;
	or.b64  	%rd217, %rd214, %rd216;
	xor.b64  	%rd218, %rd217, 12;
	or.b64  	%rd219, %rd205, %rd218;
	xor.b64  	%rd268, %rd219, 3;
	sub.s32 	%r205, %r148, %r205;
	and.b32  	%r150, %r85, 2147483644;
	setp.ne.s32 	%p100, %r205, %r150;
	@%p100 bra 	$L__BB0_39;
	shl.b64 	%rd267, %rd268, 2;
	shl.b32 	%r151, %r85, 1;
	and.b32  	%r206, %r151, -8;
$L__BB0_41:
	setp.eq.s32 	%p101, %r9, 0;
	@%p101 bra 	$L__BB0_45;
	setp.eq.s32 	%p102, %r9, 1;
	shr.u64 	%rd220, %rd263, %r206;
	and.b64  	%rd221, %rd220, 3;
	add.s64 	%rd222, %rd221, %rd267;
	xor.b64  	%rd268, %rd222, 3;
	@%p102 bra 	$L__BB0_45;
	setp.eq.s32 	%p103, %r9, 2;
	add.s32 	%r152, %r206, 2;
	shr.u64 	%rd223, %rd263, %r152;
	and.b64  	%rd224, %rd223, 3;
	shl.b64 	%rd225, %rd268, 2;
	or.b64  	%rd226, %rd224, %rd225;
	xor.b64  	%rd268, %rd226, 3;
	@%p103 bra 	$L__BB0_45;
	add.s32 	%r153, %r206, 4;
	shr.u64 	%rd227, %rd263, %r153;
	and.b64  	%rd228, %rd227, 3;
	shl.b64 	%rd229, %rd268, 2;
	or.b64  	%rd230, %rd228, %rd229;
	xor.b64  	%rd268, %rd230, 3;
$L__BB0_45:
	add.s32 	%r155, %r85, -1;
	setp.lt.u32 	%p104, %r155, 3;
	min.u64 	%rd23, %rd263, %rd268;
	mov.b64 	%rd270, 0;
	mov.b32 	%r213, 0;
	mov.u32 	%r209, %r213;
	@%p104 bra 	$L__BB0_56;
	mov.b64 	%rd270, 0;
	mov.b32 	%r207, 0;
	mov.u32 	%r209, %r207;
$L__BB0_47:
	rem.u32 	%r157, %r207, %r8;
	setp.ne.s32 	%p105, %r157, 0;
	@%p105 bra 	$L__BB0_49;
	not.b32 	%r158, %r207;
	add.s32 	%r159, %r85, %r158;
	shl.b32 	%r160, %r159, 1;
	shr.u64 	%rd234, %rd23, %r160;
	and.b64  	%rd235, %rd234, 3;
	shl.b32 	%r161, %r209, 1;
	shl.b64 	%rd236, %rd235, %r161;
	or.b64  	%rd270, %rd236, %rd270;
	add.s32 	%r209, %r209, 1;
$L__BB0_49:
	add.s32 	%r162, %r207, 1;
	rem.u32 	%r163, %r162, %r8;
	setp.ne.s32 	%p106, %r163, 0;
	@%p106 bra 	$L__BB0_51;
	sub.s32 	%r164, %r85, %r207;
	shl.b32 	%r165, %r164, 1;
	add.s32 	%r166, %r165, -4;
	shr.u64 	%rd237, %rd23, %r166;
	and.b64  	%rd238, %rd237, 3;
	shl.b32 	%r167, %r209, 1;
	shl.b64 	%rd239, %rd238, %r167;
	or.b64  	%rd270, %rd239, %rd270;
	add.s32 	%r209, %r209, 1;
$L__BB0_51:
	add.s32 	%r168, %r207, 2;
	rem.u32 	%r169, %r168, %r8;
	setp.ne.s32 	%p107, %r169, 0;
	@%p107 bra 	$L__BB0_53;
	sub.s32 	%r170, %r85, %r207;
	shl.b32 	%r171, %r170, 1;
	add.s32 	%r172, %r171, -6;
	shr.u64 	%rd240, %rd23, %r172;
	and.b64  	%rd241, %rd240, 3;
	shl.b32 	%r173, %r209, 1;
	shl.b64 	%rd242, %rd241, %r173;
	or.b64  	%rd270, %rd242, %rd270;
	add.s32 	%r209, %r209, 1;
$L__BB0_53:
	add.s32 	%r174, %r207, 3;
	rem.u32 	%r175, %r174, %r8;
	setp.ne.s32 	%p108, %r175, 0;
	@%p108 bra 	$L__BB0_55;
	sub.s32 	%r176, %r85, %r207;
	shl.b32 	%r177, %r176, 1;
	add.s32 	%r178, %r177, -8;
	shr.u64 	%rd243, %rd23, %r178;
	and.b64  	%rd244, %rd243, 3;
	shl.b32 	%r179, %r209, 1;
	shl.b64 	%rd245, %rd244, %r179;
	or.b64  	%rd270, %rd245, %rd270;
	add.s32 	%r209, %r209, 1;
$L__BB0_55:
	add.s32 	%r207, %r207, 4;
	and.b32  	%r213, %r85, 2147483644;
	setp.ne.s32 	%p109, %r207, %r213;
	@%p109 bra 	$L__BB0_47;
$L__BB0_56:
	@%p101 bra 	$L__BB0_65;
	rem.u32 	%r180, %r213, %r8;
	setp.ne.s32 	%p111, %r180, 0;
	@%p111 bra 	$L__BB0_59;
	not.b32 	%r181, %r213;
	add.s32 	%r182, %r85, %r181;
	shl.b32 	%r183, %r182, 1;
	shr.u64 	%rd246, %rd23, %r183;
	and.b64  	%rd247, %rd246, 3;
	shl.b32 	%r184, %r209, 1;
	shl.b64 	%rd248, %rd247, %r184;
	or.b64  	%rd270, %rd248, %rd270;
	add.s32 	%r209, %r209, 1;
$L__BB0_59:
	setp.eq.s32 	%p112, %r9, 1;
	@%p112 bra 	$L__BB0_65;
	add.s32 	%r185, %r213, 1;
	rem.u32 	%r186, %r185, %r8;
	setp.ne.s32 	%p113, %r186, 0;
	@%p113 bra 	$L__BB0_62;
	sub.s32 	%r187, %r85, %r213;
	shl.b32 	%r188, %r187, 1;
	add.s32 	%r189, %r188, -4;
	shr.u64 	%rd249, %rd23, %r189;
	and.b64  	%rd250, %rd249, 3;
	shl.b32 	%r190, %r209, 1;
	shl.b64 	%rd251, %rd250, %r190;
	or.b64  	%rd270, %rd251, %rd270;
	add.s32 	%r209, %r209, 1;
$L__BB0_62:
	setp.eq.s32 	%p114, %r9, 2;
	@%p114 bra 	$L__BB0_65;
	add.s32 	%r191, %r213, 2;
	rem.u32 	%r192, %r191, %r8;
	setp.ne.s32 	%p115, %r192, 0;
	@%p115 bra 	$L__BB0_65;
	sub.s32 	%r193, %r85, %r213;
	shl.b32 	%r194, %r193, 1;
	add.s32 	%r195, %r194, -6;
	shr.u64 	%rd252, %rd23, %r195;
	and.b64  	%rd253, %rd252, 3;
	shl.b32 	%r196, %r209, 1;
	shl.b64 	%rd254, %rd253, %r196;
	or.b64  	%rd270, %rd254, %rd270;
$L__BB0_65:
	xor.b64  	%rd255, %rd270, %rd86;
	min.u64 	%rd260, %rd255, %rd260;
$L__BB0_66:
	add.s32 	%r202, %r15, 1;
	sub.s32 	%r197, %r84, %r85;
	setp.eq.s32 	%p116, %r15, %r197;
	@%p116 bra 	$L__BB0_19;
	bra.uni 	$L__BB0_13;
$L__BB0_67:
	add.s32 	%r131, %r7, 1;
	and.b32  	%r45, %r131, 3;
	and.b32  	%r46, %r131, -4;
	mov.b64 	%rd282, -1;
	mov.b32 	%r217, 0;
$L__BB0_68:
	setp.lt.s32 	%p65, %r84, 1;
	@%p65 bra 	$L__BB0_73;
	mov.b32 	%r218, 0;
$L__BB0_70:
	add.s32 	%r133, %r218, %r217;
	cvt.s64.s32 	%rd170, %r133;
	add.s64 	%rd171, %rd6, %rd170;
	ld.global.u8 	%rs6, [%rd171];
	add.s16 	%rs7, %rs6, -65;
	setp.gt.u16 	%p66, %rs7, 51;
	cvt.u64.u16 	%rd169, %rs7;
	@%p66 bra 	$L__BB0_78;
	cvt.u32.u64 	%r134, %rd169;
	mov.b64 	%rd172, 1;
	shl.b64 	%rd173, %rd172, %r134;
	and.b64  	%rd174, %rd173, 2252096166953029;
	setp.ne.s64 	%p67, %rd174, 0;
	@%p67 bra 	$L__BB0_72;
	bra.uni 	$L__BB0_78;
$L__BB0_72:
	add.s32 	%r218, %r218, 1;
	setp.eq.s32 	%p68, %r218, %r84;
	@%p68 bra 	$L__BB0_73;
	bra.uni 	$L__BB0_70;
$L__BB0_73:
	setp.lt.u32 	%p69, %r7, 3;
	mov.b64 	%rd284, -1;
	@%p69 bra 	$L__BB0_76;
	mov.b32 	%r219, 0;
	mov.b64 	%rd284, -1;
$L__BB0_75:
	min.u64 	%rd284, %rd86, %rd284;
	add.s32 	%r219, %r219, 4;
	setp.ne.s32 	%p70, %r219, %r46;
	@%p70 bra 	$L__BB0_75;
$L__BB0_76:
	setp.eq.s32 	%p71, %r45, 0;
	@%p71 bra 	$L__BB0_79;
	min.u64 	%rd284, %rd86, %rd284;
	bra.uni 	$L__BB0_79;
$L__BB0_78:
	mov.b64 	%rd284, -1;
$L__BB0_79:
	setp.eq.s64 	%p72, %rd284, -1;
	setp.eq.s64 	%p73, %rd284, %rd282;
	or.pred  	%p74, %p72, %p73;
	@%p74 bra 	$L__BB0_82;
	atom.global.add.u32 	%r50, [%rd2], 1;
	setp.ge.u32 	%p75, %r50, %r87;
	@%p75 bra 	$L__BB0_149;
	ld.global.u32 	%r136, [%rd5];
	ld.global.u32 	%r137, [%rd5+12];
	mul.wide.u32 	%rd179, %r50, 24;
	add.s64 	%rd180, %rd1, %rd179;
	st.global.u64 	[%rd180], %rd284;
	st.global.v2.u32 	[%rd180+8], {%r136, %r217};
	st.global.u32 	[%rd180+16], %r137;
	mov.u64 	%rd282, %rd284;
$L__BB0_82:
	add.s32 	%r51, %r217, 1;
	setp.eq.s32 	%p76, %r217, %r6;
	mov.u32 	%r217, %r51;
	@%p76 bra 	$L__BB0_149;
	bra.uni 	$L__BB0_68;
$L__BB0_83:
	setp.lt.s32 	%p10, %r85, 1;
	@%p10 bra 	$L__BB0_125;
	mov.b64 	%rd286, -1;
	mov.b32 	%r220, 0;
$L__BB0_85:
	setp.lt.s32 	%p31, %r84, 1;
	@%p31 bra 	$L__BB0_90;
	mov.b32 	%r221, 0;
$L__BB0_87:
	add.s32 	%r107, %r221, %r220;
	cvt.s64.s32 	%rd115, %r107;
	add.s64 	%rd116, %rd6, %rd115;
	ld.global.u8 	%rs3, [%rd116];
	add.s16 	%rs4, %rs3, -65;
	setp.gt.u16 	%p32, %rs4, 51;
	cvt.u64.u16 	%rd114, %rs4;
	@%p32 bra 	$L__BB0_96;
	cvt.u32.u64 	%r108, %rd114;
	mov.b64 	%rd117, 1;
	shl.b64 	%rd118, %rd117, %r108;
	and.b64  	%rd119, %rd118, 2252096166953029;
	setp.ne.s64 	%p33, %rd119, 0;
	@%p33 bra 	$L__BB0_89;
	bra.uni 	$L__BB0_96;
$L__BB0_89:
	add.s32 	%r221, %r221, 1;
	setp.eq.s32 	%p34, %r221, %r84;
	@%p34 bra 	$L__BB0_90;
	bra.uni 	$L__BB0_87;
$L__BB0_90:
	mov.b64 	%rd287, -1;
	mov.b32 	%r222, 0;
$L__BB0_91:
	mov.u32 	%r59, %r222;
	add.s32 	%r60, %r59, %r220;
	mov.b64 	%rd290, 0;
	mov.b32 	%r223, 0;
$L__BB0_92:
	add.s32 	%r111, %r60, %r223;
	cvt.s64.s32 	%rd123, %r111;
	add.s64 	%rd124, %rd6, %rd123;
	ld.global.u8 	%rs5, [%rd124];
	mov.b64 	%rd291, 0;
	mov.pred 	%p123, 0;
	setp.gt.s16 	%p36, %rs5, 96;
	@%p36 bra 	$L__BB0_104;
	setp.gt.s16 	%p42, %rs5, 70;
	@%p42 bra 	$L__BB0_101;
	setp.eq.s16 	%p45, %rs5, 65;
	@%p45 bra 	$L__BB0_112;
	setp.eq.s16 	%p46, %rs5, 67;
	@%p46 bra 	$L__BB0_107;
	bra.uni 	$L__BB0_103;
$L__BB0_96:
	mov.b64 	%rd287, -1;
$L__BB0_97:
	setp.eq.s64 	%p59, %rd287, -1;
	setp.eq.s64 	%p60, %rd287, %rd286;
	or.pred  	%p61, %p59, %p60;
	@%p61 bra 	$L__BB0_100;
	atom.global.add.u32 	%r57, [%rd2], 1;
	setp.ge.u32 	%p62, %r57, %r87;
	@%p62 bra 	$L__BB0_149;
	ld.global.u32 	%r127, [%rd5];
	ld.global.u32 	%r128, [%rd5+12];
	mul.wide.u32 	%rd166, %r57, 24;
	add.s64 	%rd167, %rd1, %rd166;
	st.global.u64 	[%rd167], %rd287;
	st.global.v2.u32 	[%rd167+8], {%r127, %r220};
	st.global.u32 	[%rd167+16], %r128;
	mov.u64 	%rd286, %rd287;
$L__BB0_100:
	add.s32 	%r58, %r220, 1;
	setp.eq.s32 	%p63, %r220, %r6;
	mov.u32 	%r220, %r58;
	@%p63 bra 	$L__BB0_149;
	bra.uni 	$L__BB0_85;
$L__BB0_101:
	setp.eq.s16 	%p43, %rs5, 71;
	@%p43 bra 	$L__BB0_111;
	setp.eq.s16 	%p44, %rs5, 84;
	@%p44 bra 	$L__BB0_110;
$L__BB0_103:
	mov.b64 	%rd291, 4;
	mov.pred 	%p123, -1;
	bra.uni 	$L__BB0_112;
$L__BB0_104:
	setp.gt.s16 	%p37, %rs5, 102;
	@%p37 bra 	$L__BB0_108;
	setp.eq.s16 	%p40, %rs5, 97;
	@%p40 bra 	$L__BB0_112;
	setp.eq.s16 	%p41, %rs5, 99;
	@%p41 bra 	$L__BB0_107;
	bra.uni 	$L__BB0_103;
$L__BB0_107:
	mov.b64 	%rd291, 1;
	bra.uni 	$L__BB0_112;
$L__BB0_108:
	setp.eq.s16 	%p38, %rs5, 103;
	@%p38 bra 	$L__BB0_111;
	setp.ne.s16 	%p39, %rs5, 116;
	@%p39 bra 	$L__BB0_103;
$L__BB0_110:
	mov.b64 	%rd291, 3;
	bra.uni 	$L__BB0_112;
$L__BB0_111:
	mov.b64 	%rd291, 2;
$L__BB0_112:
	@%p123 bra 	$L__BB0_124;
	shl.b64 	%rd129, %rd290, 2;
	or.b64  	%rd290, %rd291, %rd129;
	add.s32 	%r223, %r223, 1;
	setp.ne.s32 	%p51, %r223, %r85;
	@%p51 bra 	$L__BB0_92;
	setp.eq.s64 	%p52, %rd290, -1;
	@%p52 bra 	$L__BB0_124;
	add.s32 	%r113, %r85, -1;
	setp.lt.u32 	%p53, %r113, 3;
	mov.b64 	%rd294, 0;
	mov.b32 	%r225, 0;
	@%p53 bra 	$L__BB0_119;
	mov.b64 	%rd295, 0;
	mov.b32 	%r224, 0;
$L__BB0_117:
	shl.b32 	%r115, %r224, 1;
	shr.u64 	%rd133, %rd290, %r115;
	add.s32 	%r116, %r115, 2;
	shr.u64 	%rd134, %rd290, %r116;
	add.s32 	%r117, %r115, 4;
	shr.u64 	%rd135, %rd290, %r117;
	add.s32 	%r118, %r115, 6;
	shr.u64 	%rd136, %rd290, %r118;
	and.b64  	%rd137, %rd136, 3;
	shl.b64 	%rd138, %rd134, 4;
	and.b64  	%rd139, %rd138, 48;
	shl.b64 	%rd140, %rd133, 6;
	and.b64  	%rd141, %rd140, 192;
	shl.b64 	%rd142, %rd295, 8;
	or.b64  	%rd143, %rd142, %rd141;
	xor.b64  	%rd144, %rd143, 192;
	or.b64  	%rd145, %rd144, %rd139;
	xor.b64  	%rd146, %rd145, 48;
	shl.b64 	%rd147, %rd135, 2;
	and.b64  	%rd148, %rd147, 12;
	or.b64  	%rd149, %rd146, %rd148;
	xor.b64  	%rd150, %rd149, 12;
	or.b64  	%rd151, %rd137, %rd150;
	xor.b64  	%rd295, %rd151, 3;
	sub.s32 	%r224, %r117, %r224;
	and.b32  	%r119, %r85, 2147483644;
	setp.ne.s32 	%p54, %r224, %r119;
	@%p54 bra 	$L__BB0_117;
	shl.b64 	%rd294, %rd295, 2;
	shl.b32 	%r120, %r85, 1;
	and.b32  	%r225, %r120, -8;
$L__BB0_119:
	and.b32  	%r121, %r85, 3;
	setp.eq.s32 	%p55, %r121, 0;
	@%p55 bra 	$L__BB0_123;
	setp.eq.s32 	%p56, %r121, 1;
	shr.u64 	%rd152, %rd290, %r225;
	and.b64  	%rd153, %rd152, 3;
	add.s64 	%rd154, %rd153, %rd294;
	xor.b64  	%rd295, %rd154, 3;
	@%p56 bra 	$L__BB0_123;
	setp.eq.s32 	%p57, %r121, 2;
	add.s32 	%r124, %r225, 2;
	shr.u64 	%rd155, %rd290, %r124;
	and.b64  	%rd156, %rd155, 3;
	shl.b64 	%rd157, %rd295, 2;
	or.b64  	%rd158, %rd156, %rd157;
	xor.b64  	%rd295, %rd158, 3;
	@%p57 bra 	$L__BB0_123;
	add.s32 	%r125, %r225, 4;
	shr.u64 	%rd159, %rd290, %r125;
	and.b64  	%rd160, %rd159, 3;
	shl.b64 	%rd161, %rd295, 2;
	or.b64  	%rd162, %rd160, %rd161;
	xor.b64  	%rd295, %rd162, 3;
$L__BB0_123:
	min.u64 	%rd163, %rd290, %rd295;
	xor.b64  	%rd164, %rd163, %rd86;
	min.u64 	%rd287, %rd164, %rd287;
$L__BB0_124:
	add.s32 	%r222, %r59, 1;
	sub.s32 	%r126, %r84, %r85;
	setp.eq.s32 	%p58, %r59, %r126;
	@%p58 bra 	$L__BB0_97;
	bra.uni 	$L__BB0_91;
$L__BB0_125:
	setp.lt.s32 	%p11, %r84, 1;
	@%p11 bra 	$L__BB0_141;
	add.s32 	%r98, %r7, 1;
	and.b32  	%r68, %r98, 3;
	and.b32  	%r69, %r98, -4;
	mov.b64 	%rd302, -1;
	mov.b32 	%r226, 0;
$L__BB0_127:
	mov.u32 	%r70, %r226;
	mov.b32 	%r227, 0;
$L__BB0_128:
	add.s32 	%r100, %r227, %r70;
	cvt.s64.s32 	%rd102, %r100;
	add.s64 	%rd103, %rd6, %rd102;
	ld.global.u8 	%rs1, [%rd103];
	add.s16 	%rs2, %rs1, -65;
	setp.gt.u16 	%p20, %rs2, 51;
	cvt.u64.u16 	%rd101, %rs2;
	@%p20 bra 	$L__BB0_136;
	cvt.u32.u64 	%r101, %rd101;
	mov.b64 	%rd104, 1;
	shl.b64 	%rd105, %rd104, %r101;
	and.b64  	%rd106, %rd105, 2252096166953029;
	setp.ne.s64 	%p21, %rd106, 0;
	@%p21 bra 	$L__BB0_130;
	bra.uni 	$L__BB0_136;
$L__BB0_130:
	add.s32 	%r227, %r227, 1;
	setp.eq.s32 	%p22, %r227, %r84;
	@%p22 bra 	$L__BB0_131;
	bra.uni 	$L__BB0_128;
$L__BB0_131:
	setp.lt.u32 	%p23, %r7, 3;
	mov.b64 	%rd299, -1;
	@%p23 bra 	$L__BB0_134;
	mov.b32 	%r228, 0;
	mov.b64 	%rd299, -1;
$L__BB0_133:
	min.u64 	%rd299, %rd86, %rd299;
	add.s32 	%r228, %r228, 4;
	setp.ne.s32 	%p24, %r228, %r69;
	@%p24 bra 	$L__BB0_133;
$L__BB0_134:
	setp.eq.s32 	%p25, %r68, 0;
	@%p25 bra 	$L__BB0_137;
	min.u64 	%rd299, %rd86, %rd299;
	bra.uni 	$L__BB0_137;
$L__BB0_136:
	mov.b64 	%rd299, -1;
$L__BB0_137:
	setp.eq.s64 	%p26, %rd299, -1;
	setp.eq.s64 	%p27, %rd299, %rd302;
	or.pred  	%p28, %p26, %p27;
	@%p28 bra 	$L__BB0_140;
	atom.global.add.u32 	%r75, [%rd2], 1;
	setp.ge.u32 	%p29, %r75, %r87;
	@%p29 bra 	$L__BB0_149;
	ld.global.u32 	%r103, [%rd5];
	ld.global.u32 	%r104, [%rd5+12];
	mul.wide.u32 	%rd111, %r75, 24;
	add.s64 	%rd112, %rd1, %rd111;
	st.global.u64 	[%rd112], %rd299;
	st.global.v2.u32 	[%rd112+8], {%r103, %r70};
	st.global.u32 	[%rd112+16], %r104;
	mov.u64 	%rd302, %rd299;
$L__BB0_140:
	add.s32 	%r226, %r70, 1;
	setp.eq.s32 	%p30, %r70, %r6;
	@%p30 bra 	$L__BB0_149;
	bra.uni 	$L__BB0_127;
$L__BB0_141:
	add.s32 	%r92, %r7, 1;
	and.b32  	%r77, %r92, 3;
	and.b32  	%r78, %r92, -4;
	mov.b64 	%rd307, -1;
	mov.b32 	%r229, 0;
$L__BB0_142:
	setp.lt.u32 	%p12, %r7, 3;
	mov.b64 	%rd305, -1;
	@%p12 bra 	$L__BB0_145;
	mov.b32 	%r230, 0;
	mov.b64 	%rd305, -1;
$L__BB0_144:
	min.u64 	%rd305, %rd86, %rd305;
	add.s32 	%r230, %r230, 4;
	setp.ne.s32 	%p13, %r230, %r78;
	@%p13 bra 	$L__BB0_144;
$L__BB0_145:
	setp.eq.s32 	%p14, %r77, 0;
	min.u64 	%rd96, %rd86, %rd305;
	selp.b64 	%rd97, %rd305, %rd96, %p14;
	setp.eq.s64 	%p15, %rd97, -1;
	setp.eq.s64 	%p16, %rd97, %rd307;
	or.pred  	%p17, %p15, %p16;
	@%p17 bra 	$L__BB0_148;
	atom.global.add.u32 	%r82, [%rd2], 1;
	setp.ge.u32 	%p18, %r82, %r87;
	@%p18 bra 	$L__BB0_149;
	ld.global.u32 	%r94, [%rd5];
	ld.global.u32 	%r95, [%rd5+12];
	mul.wide.u32 	%rd98, %r82, 24;
	add.s64 	%rd99, %rd1, %rd98;
	st.global.u64 	[%rd99], %rd97;
	st.global.v2.u32 	[%rd99+8], {%r94, %r229};
	st.global.u32 	[%rd99+16], %r95;
	mov.u64 	%rd307, %rd97;
$L__BB0_148:
	add.s32 	%r83, %r229, 1;
	setp.ne.s32 	%p19, %r229, %r6;
	mov.u32 	%r229, %r83;
	@%p19 bra 	$L__BB0_142;
$L__BB0_149:
	ret;

}
	// .globl	_Z30convert_hits_to_lca_candidatesPK15GPUMinimizerHitiP12LCACandidate
.visible .entry _Z30convert_hits_to_lca_candidatesPK15GPUMinimizerHitiP12LCACandidate(
	.param .u64 .ptr .align 1 _Z30convert_hits_to_lca_candidatesPK15GPUMinimizerHitiP12LCACandidate_param_0,
	.param .u32 _Z30convert_hits_to_lca_candidatesPK15GPUMinimizerHitiP12LCACandidate_param_1,
	.param .u64 .ptr .align 1 _Z30convert_hits_to_lca_candidatesPK15GPUMinimizerHitiP12LCACandidate_param_2
)
{
	.reg .pred 	%p<2>;
	.reg .b32 	%r<9>;
	.reg .b64 	%rd<9>;

	ld.param.u64 	%rd1, [_Z30convert_hits_to_lca_candidatesPK15GPUMinimizerHitiP12LCACandidate_param_0];
	ld.param.u32 	%r2, [_Z30convert_hits_to_lca_candidatesPK15GPUMinimizerHitiP12LCACandidate_param_1];
	ld.param.u64 	%rd2, [_Z30convert_hits_to_lca_candidatesPK15GPUMinimizerHitiP12LCACandidate_param_2];
	mov.u32 	%r3, %ctaid.x;
	mov.u32 	%r4, %ntid.x;
	mov.u32 	%r5, %tid.x;
	mad.lo.s32 	%r1, %r3, %r4, %r5;
	setp.ge.s32 	%p1, %r1, %r2;
	@%p1 bra 	$L__BB1_2;
	cvta.to.global.u64 	%rd3, %rd1;
	cvta.to.global.u64 	%rd4, %rd2;
	mul.wide.s32 	%rd5, %r1, 24;
	add.s64 	%rd6, %rd3, %rd5;
	add.s64 	%rd7, %rd4, %rd5;
	ld.global.u64 	%rd8, [%rd6];
	st.global.u64 	[%rd7], %rd8;
	ld.global.u32 	%r6, [%rd6+8];
	mov.b32 	%r7, 1;
	st.global.v2.u32 	[%rd7+8], {%r6, %r7};
	mov.b32 	%r8, 1065353216;
	st.global.u32 	[%rd7+16], %r8;
$L__BB1_2:
	ret;

}
	// .globl	_ZN3cub18CUB_300001_SM_10006detail11EmptyKernelIvEEvv
.visible .entry _ZN3cub18CUB_300001_SM_10006detail11EmptyKernelIvEEvv()
{


	ret;

}


// ===== COMPILED SASS (sm_100) =====

	.target	sm_100

	.elftype	@"ET_EXEC"


//--------------------- .note.nv.tkinfo           --------------------------
	.section	.note.nv.tkinfo,"",@"SHT_NOTE"
	.sectionflags	@"SHF_NOTE_NV_TKINFO"
	.tkinfo
        /*0018*/ 	.word	0x00000002
        /*0030*/ 	.string	""
        /*0030*/ 	.string	"ptxas"
        /*0030*/ 	.string	"Cuda compilation tools, release 13.0, V13.0.88"
        /*0030*/ 	.string	"Build cuda_13.0.r13.0/compiler.36424714_0"
        /*0030*/ 	.string	"-arch sm_100 -m 64 "



//--------------------- .note.nv.cuinfo           --------------------------
	.section	.note.nv.cuinfo,"",@"SHT_NOTE"
	.sectionflags	@"SHF_NOTE_NV_CUINFO"
        /*0018*/ 	.short	0x0002
        /*001a*/ 	.short	0x0064
        /*001c*/ 	.short	0x0082
	.zero		2


//--------------------- .nv.info                  --------------------------
	.section	.nv.info,"",@"SHT_CUDA_INFO"
	.align	4


	//----- nvinfo : EIATTR_REGCOUNT
	.align		4
        /*0000*/ 	.byte	0x04, 0x2f
        /*0002*/ 	.short	(.L_46 - .L_45)
	.align		4
.L_45:
        /*0004*/ 	.word	index@(_Z33extract_minimizers_kraken2_kernelPKcPK13GPUGenomeInfoiP15GPUMinimizerHitPj15MinimizerParamsi)
        /*0008*/ 	.word	0x00000016


	//----- nvinfo : EIATTR_FRAME_SIZE
	.align		4
.L_46:
        /*000c*/ 	.byte	0x04, 0x11
        /*000e*/ 	.short	(.L_48 - .L_47)
	.align		4
.L_47:
        /*0010*/ 	.word	index@(_Z33extract_minimizers_kraken2_kernelPKcPK13GPUGenomeInfoiP15GPUMinimizerHitPj15MinimizerParamsi)
        /*0014*/ 	.word	0x00000000


	//----- nvinfo : EIATTR_REGCOUNT
	.align		4
.L_48:
        /*0018*/ 	.byte	0x04, 0x2f
        /*001a*/ 	.short	(.L_50 - .L_49)
	.align		4
.L_49:
        /*001c*/ 	.word	index@(_Z30convert_hits_to_lca_candidatesPK15GPUMinimizerHitiP12LCACandidate)
        /*0020*/ 	.word	0x0000000e


	//----- nvinfo : EIATTR_FRAME_SIZE
	.align		4
.L_50:
        /*0024*/ 	.byte	0x04, 0x11
        /*0026*/ 	.short	(.L_52 - .L_51)
	.align		4
.L_51:
        /*0028*/ 	.word	index@(_Z30convert_hits_to_lca_candidatesPK15GPUMinimizerHitiP12LCACandidate)
        /*002c*/ 	.word	0x00000000


	//----- nvinfo : EIATTR_REGCOUNT
	.align		4
.L_52:
        /*0030*/ 	.byte	0x04, 0x2f
        /*0032*/ 	.short	(.L_54 - .L_53)
	.align		4
.L_53:
        /*0034*/ 	.word	index@(_ZN3cub18CUB_300001_SM_10006detail11EmptyKernelIvEEvv)
        /*0038*/ 	.word	0x00000004


	//----- nvinfo : EIATTR_FRAME_SIZE
	.align		4
.L_54:
        /*003c*/ 	.byte	0x04, 0x11
        /*003e*/ 	.short	(.L_56 - .L_55)
	.align		4
.L_55:
        /*0040*/ 	.word	index@(_ZN3cub18CUB_300001_SM_10006detail11EmptyKernelIvEEvv)
        /*0044*/ 	.word	0x00000000


	//----- nvinfo : EIATTR_MIN_STACK_SIZE
	.align		4
.L_56:
        /*0048*/ 	.byte	0x04, 0x12
        /*004a*/ 	.short	(.L_58 - .L_57)
	.align		4
.L_57:
        /*004c*/ 	.word	index@(_ZN3cub18CUB_300001_SM_10006detail11EmptyKernelIvEEvv)
        /*0050*/ 	.word	0x00000000


	//----- nvinfo : EIATTR_MIN_STACK_SIZE
	.align		4
.L_58:
        /*0054*/ 	.byte	0x04, 0x12
        /*0056*/ 	.short	(.L_60 - .L_59)
	.align		4
.L_59:
        /*0058*/ 	.word	index@(_Z30convert_hits_to_lca_candidatesPK15GPUMinimizerHitiP12LCACandidate)
        /*005c*/ 	.word	0x00000000


	//----- nvinfo : EIATTR_MIN_STACK_SIZE
	.align		4
.L_60:
        /*0060*/ 	.byte	0x04, 0x12
        /*0062*/ 	.short	(.L_62 - .L_61)
	.align		4
.L_61:
        /*0064*/ 	.word	index@(_Z33extract_minimizers_kraken2_kernelPKcPK13GPUGenomeInfoiP15GPUMinimizerHitPj15MinimizerParamsi)
        /*0068*/ 	.word	0x00000000
.L_62:


//--------------------- .nv.compat                --------------------------
	.section	.nv.compat,"",@"SHT_CUDA_COMPAT_INFO"
	.align	4
        /*0000*/ 	.byte	0x02, 0x09, 0x00, 0x00, 0x02, 0x02, 0x01, 0x00, 0x02, 0x05, 0x05, 0x00, 0x03, 0x07, 0x01, 0x01
        /*0010*/ 	.byte	0x02, 0x03, 0x00, 0x00, 0x02, 0x06, 0x01, 0x00, 0x04, 0x0b, 0x08, 0x00, 0x09, 0x00, 0x00, 0x00
        /*0020*/ 	.byte	0x00, 0x00, 0x00, 0x00


//--------------------- .nv.info._ZN3cub18CUB_300001_SM_10006detail11EmptyKernelIvEEvv --------------------------
	.section	.nv.info._ZN3cub18CUB_300001_SM_10006detail11EmptyKernelIvEEvv,"",@"SHT_CUDA_INFO"
	.sectionflags	@""
	.align	4


	//----- nvinfo : EIATTR_CUDA_API_VERSION
	.align		4
        /*0000*/ 	.byte	0x04, 0x37
        /*0002*/ 	.short	(.L_64 - .L_63)
.L_63:
        /*0004*/ 	.word	0x00000082


	//----- nvinfo : EIATTR_SPARSE_MMA_MASK
	.align		4
.L_64:
        /*0008*/ 	.byte	0x03, 0x50
        /*000a*/ 	.short	0x0000


	//----- nvinfo : EIATTR_MAXREG_COUNT
	.align		4
        /*000c*/ 	.byte	0x03, 0x1b
        /*000e*/ 	.short	0x00ff


	//----- nvinfo : EIATTR_MERCURY_ISA_VERSION
	.align		4
        /*0010*/ 	.byte	0x03, 0x5f
        /*0012*/ 	.short	0x0101


	//----- nvinfo : EIATTR_VRC_CTA_INIT_COUNT
	.align		4
        /*0014*/ 	.byte	0x02, 0x4a
	.zero		1
	.zero		1


	//----- nvinfo : EIATTR_EXIT_INSTR_OFFSETS
	.align		4
        /*0018*/ 	.byte	0x04, 0x1c
        /*001a*/ 	.short	(.L_66 - .L_65)


	//   ....[0]....
.L_65:
        /*001c*/ 	.word	0x00000010


	//----- nvinfo : EIATTR_SW_WAR
	.align		4
.L_66:
        /*0020*/ 	.byte	0x04, 0x36
        /*0022*/ 	.short	(.L_68 - .L_67)
.L_67:
        /*0024*/ 	.word	0x00000008
.L_68:


//--------------------- .nv.info._Z30convert_hits_to_lca_candidatesPK15GPUMinimizerHitiP12LCACandidate --------------------------
	.section	.nv.info._Z30convert_hits_to_lca_candidatesPK15GPUMinimizerHitiP12LCACandidate,"",@"SHT_CUDA_INFO"
	.sectionflags	@""
	.align	4


	//----- nvinfo : EIATTR_CUDA_API_VERSION
	.align		4
        /*0000*/ 	.byte	0x04, 0x37
        /*0002*/ 	.short	(.L_70 - .L_69)
.L_69:
        /*0004*/ 	.word	0x00000082


	//----- nvinfo : EIATTR_KPARAM_INFO
	.align		4
.L_70:
        /*0008*/ 	.byte	0x04, 0x17
        /*000a*/ 	.short	(.L_72 - .L_71)
.L_71:
        /*000c*/ 	.word	0x00000000
        /*0010*/ 	.short	0x0002
        /*0012*/ 	.short	0x0010
        /*0014*/ 	.byte	0x00, 0xf5, 0x21, 0x00


	//----- nvinfo : EIATTR_KPARAM_INFO
	.align		4
.L_72:
        /*0018*/ 	.byte	0x04, 0x17
        /*001a*/ 	.short	(.L_74 - .L_73)
.L_73:
        /*001c*/ 	.word	0x00000000
        /*0020*/ 	.short	0x0001
        /*0022*/ 	.short	0x0008
        /*0024*/ 	.byte	0x00, 0xf0, 0x11, 0x00


	//----- nvinfo : EIATTR_KPARAM_INFO
	.align		4
.L_74:
        /*0028*/ 	.byte	0x04, 0x17
        /*002a*/ 	.short	(.L_76 - .L_75)
.L_75:
        /*002c*/ 	.word	0x00000000
        /*0030*/ 	.short	0x0000
        /*0032*/ 	.short	0x0000
        /*0034*/ 	.byte	0x00, 0xf5, 0x21, 0x00


	//----- nvinfo : EIATTR_SPARSE_MMA_MASK
	.align		4
.L_76:
        /*0038*/ 	.byte	0x03, 0x50
        /*003a*/ 	.short	0x0000


	//----- nvinfo : EIATTR_MAXREG_COUNT
	.align		4
        /*003c*/ 	.byte	0x03, 0x1b
        /*003e*/ 	.short	0x00ff


	//----- nvinfo : EIATTR_MERCURY_ISA_VERSION
	.align		4
        /*0040*/ 	.byte	0x03, 0x5f
        /*0042*/ 	.short	0x0101


	//----- nvinfo : EIATTR_VRC_CTA_INIT_COUNT
	.align		4
        /*0044*/ 	.byte	0x02, 0x4a
	.zero		1
	.zero		1


	//----- nvinfo : EIATTR_EXIT_INSTR_OFFSETS
	.align		4
        /*0048*/ 	.byte	0x04, 0x1c
        /*004a*/ 	.short	(.L_78 - .L_77)


	//   ....[0]....
.L_77:
        /*004c*/ 	.word	0x00000070


	//   ....[1]....
        /*0050*/ 	.word	0x00000140


	//----- nvinfo : EIATTR_CBANK_PARAM_SIZE
	.align		4
.L_78:
        /*0054*/ 	.byte	0x03, 0x19
        /*0056*/ 	.short	0x0018


	//----- nvinfo : EIATTR_PARAM_CBANK
	.align		4
        /*0058*/ 	.byte	0x04, 0x0a
        /*005a*/ 	.short	(.L_80 - .L_79)
	.align		4
.L_79:
        /*005c*/ 	.word	index@(.nv.constant0._Z30convert_hits_to_lca_candidatesPK15GPUMinimizerHitiP12LCACandidate)
        /*0060*/ 	.short	0x0380
        /*0062*/ 	.short	0x0018


	//----- nvinfo : EIATTR_SW_WAR
	.align		4
.L_80:
        /*0064*/ 	.byte	0x04, 0x36
        /*0066*/ 	.short	(.L_82 - .L_81)
.L_81:
        /*0068*/ 	.word	0x00000008
.L_82:


//--------------------- .nv.info._Z33extract_minimizers_kraken2_kernelPKcPK13GPUGenomeInfoiP15GPUMinimizerHitPj15MinimizerParamsi --------------------------
	.section	.nv.info._Z33extract_minimizers_kraken2_kernelPKcPK13GPUGenomeInfoiP15GPUMinimizerHitPj15MinimizerParamsi,"",@"SHT_CUDA_INFO"
	.sectionflags	@""
	.align	4


	//----- nvinfo : EIATTR_CUDA_API_VERSION
	.align		4
        /*0000*/ 	.byte	0x04, 0x37
        /*0002*/ 	.short	(.L_84 - .L_83)
.L_83:
        /*0004*/ 	.word	0x00000082


	//----- nvinfo : EIATTR_KPARAM_INFO
	.align		4
.L_84:
        /*0008*/ 	.byte	0x04, 0x17
        /*000a*/ 	.short	(.L_86 - .L_85)
.L_85:
        /*000c*/ 	.word	0x00000000
        /*0010*/ 	.short	0x0006
        /*0012*/ 	.short	0x0040
        /*0014*/ 	.byte	0x00, 0xf0, 0x11, 0x00


	//----- nvinfo : EIATTR_KPARAM_INFO
	.align		4
.L_86:
        /*0018*/ 	.byte	0x04, 0x17
        /*001a*/ 	.short	(.L_88 - .L_87)
.L_87:
        /*001c*/ 	.word	0x00000000
        /*0020*/ 	.short	0x0005
        /*0022*/ 	.short	0x0028
        /*0024*/ 	.byte	0x00, 0xf0, 0x61, 0x00


	//----- nvinfo : EIATTR_KPARAM_INFO
	.align		4
.L_88:
        /*0028*/ 	.byte	0x04, 0x17
        /*002a*/ 	.short	(.L_90 - .L_89)
.L_89:
        /*002c*/ 	.word	0x00000000
        /*0030*/ 	.short	0x0004
        /*0032*/ 	.short	0x0020
        /*0034*/ 	.byte	0x00, 0xf5, 0x21, 0x00


	//----- nvinfo : EIATTR_KPARAM_INFO
	.align		4
.L_90:
        /*0038*/ 	.byte	0x04, 0x17
        /*003a*/ 	.short	(.L_92 - .L_91)
.L_91:
        /*003c*/ 	.word	0x00000000
        /*0040*/ 	.short	0x0003
        /*0042*/ 	.short	0x0018
        /*0044*/ 	.byte	0x00, 0xf5, 0x21, 0x00


	//----- nvinfo : EIATTR_KPARAM_INFO
	.align		4
.L_92:
        /*0048*/ 	.byte	0x04, 0x17
        /*004a*/ 	.short	(.L_94 - .L_93)
.L_93:
        /*004c*/ 	.word	0x00000000
        /*0050*/ 	.short	0x0002
        /*0052*/ 	.short	0x0010
        /*0054*/ 	.byte	0x00, 0xf0, 0x11, 0x00


	//----- nvinfo : EIATTR_KPARAM_INFO
	.align		4
.L_94:
        /*0058*/ 	.byte	0x04, 0x17
        /*005a*/ 	.short	(.L_96 - .L_95)
.L_95:
        /*005c*/ 	.word	0x00000000
        /*0060*/ 	.short	0x0001
        /*0062*/ 	.short	0x0008
        /*0064*/ 	.byte	0x00, 0xf5, 0x21, 0x00


	//----- nvinfo : EIATTR_KPARAM_INFO
	.align		4
.L_96:
        /*0068*/ 	.byte	0x04, 0x17
        /*006a*/ 	.short	(.L_98 - .L_97)
.L_97:
        /*006c*/ 	.word	0x00000000
        /*0070*/ 	.short	0x0000
        /*0072*/ 	.short	0x0000
        /*0074*/ 	.byte	0x00, 0xf5, 0x21, 0x00


	//----- nvinfo : EIATTR_SPARSE_MMA_MASK
	.align		4
.L_98:
        /*0078*/ 	.byte	0x03, 0x50
        /*007a*/ 	.short	0x0000


	//----- nvinfo : EIATTR_MAXREG_COUNT
	.align		4
        /*007c*/ 	.byte	0x03, 0x1b
        /*007e*/ 	.short	0x00ff


	//----- nvinfo : EIATTR_MERCURY_ISA_VERSION
	.align		4
        /*0080*/ 	.byte	0x03, 0x5f
        /*0082*/ 	.short	0x0101


	//----- nvinfo : EIATTR_INT_WARP_WIDE_INSTR_OFFSETS
	.align		4
        /*0084*/ 	.byte	0x04, 0x31
        /*0086*/ 	.short	(.L_100 - .L_99)


	//   ....[0]....
.L_99:
        /*0088*/ 	.word	0x000018c0


	//   ....[1]....
        /*008c*/ 	.word	0x00001960


	//   ....[2]....
        /*0090*/ 	.word	0x000020e0


	//   ....[3]....
        /*0094*/ 	.word	0x00002180


	//   ....[4]....
        /*0098*/ 	.word	0x00002cf0


	//   ....[5]....
        /*009c*/ 	.word	0x00002d90


	//   ....[6]....
        /*00a0*/ 	.word	0x00003500


	//   ....[7]....
        /*00a4*/ 	.word	0x000035a0


	//   ....[8]....
        /*00a8*/ 	.word	0x00003b90


	//   ....[9]....
        /*00ac*/ 	.word	0x00003c30


	//----- nvinfo : EIATTR_VRC_CTA_INIT_COUNT
	.align		4
.L_100:
        /*00b0*/ 	.byte	0x02, 0x4a
	.zero		1
	.zero		1


	//----- nvinfo : EIATTR_EXIT_INSTR_OFFSETS
	.align		4
        /*00b4*/ 	.byte	0x04, 0x1c
        /*00b6*/ 	.short	(.L_102 - .L_101)


	//   ....[0]....
.L_101:
        /*00b8*/ 	.word	0x00000060


	//   ....[1]....
        /*00bc*/ 	.word	0x000000d0


	//   ....[2]....
        /*00c0*/ 	.word	0x00000100


	//   ....[3]....
        /*00c4*/ 	.word	0x00000140


	//   ....[4]....
        /*00c8*/ 	.word	0x00001990


	//   ....[5]....
        /*00cc*/ 	.word	0x00001a60


	//   ....[6]....
        /*00d0*/ 	.word	0x000021b0


	//   ....[7]....
        /*00d4*/ 	.word	0x00002280


	//   ....[8]....
        /*00d8*/ 	.word	0x00002dc0


	//   ....[9]....
        /*00dc*/ 	.word	0x00002e90


	//   ....[10]....
        /*00e0*/ 	.word	0x000035d0


	//   ....[11]....
        /*00e4*/ 	.word	0x000036a0


	//   ....[12]....
        /*00e8*/ 	.word	0x00003c60


	//   ....[13]....
        /*00ec*/ 	.word	0x00003d50


	//----- nvinfo : EIATTR_CBANK_PARAM_SIZE
	.align		4
.L_102:
        /*00f0*/ 	.byte	0x03, 0x19
        /*00f2*/ 	.short	0x0044


	//----- nvinfo : EIATTR_PARAM_CBANK
	.align		4
        /*00f4*/ 	.byte	0x04, 0x0a
        /*00f6*/ 	.short	(.L_104 - .L_103)
	.align		4
.L_103:
        /*00f8*/ 	.word	index@(.nv.constant0._Z33extract_minimizers_kraken2_kernelPKcPK13GPUGenomeInfoiP15GPUMinimizerHitPj15MinimizerParamsi)
        /*00fc*/ 	.short	0x0380
        /*00fe*/ 	.short	0x0044


	//----- nvinfo : EIATTR_SW_WAR
	.align		4
.L_104:
        /*0100*/ 	.byte	0x04, 0x36
        /*0102*/ 	.short	(.L_106 - .L_105)
.L_105:
        /*0104*/ 	.word	0x00000008
.L_106:


//--------------------- .nv.callgraph             --------------------------
	.section	.nv.callgraph,"",@"SHT_CUDA_CALLGRAPH"
	.align	4
	.sectionentsize	8
	.align		4
        /*0000*/ 	.word	0x00000000
	.align		4
        /*0004*/ 	.word	0xffffffff
	.align		4
        /*0008*/ 	.word	0x00000000
	.align		4
        /*000c*/ 	.word	0xfffffffe
	.align		4
        /*0010*/ 	.word	0x00000000
	.align		4
        /*0014*/ 	.word	0xfffffffd
	.align		4
        /*0018*/ 	.word	0x00000000
	.align		4
        /*001c*/ 	.word	0xfffffffc


//--------------------- .nv.constant4             --------------------------
	.section	.nv.constant4,"a",@progbits
	.align	8
	.align		8
.nv.constant4:
        /*0000*/ 	.dword	_ZN34_INTERNAL_30bd8dd6_4_k_cu_82488ad94cuda3std3__45__cpo5beginE
	.align		8
        /*0008*/ 	.dword	_ZN34_INTERNAL_30bd8dd6_4_k_cu_82488ad94cuda3std3__45__cpo3endE
	.align		8
        /*0010*/ 	.dword	_ZN34_INTERNAL_30bd8dd6_4_k_cu_82488ad94cuda3std3__45__cpo6cbeginE
	.align		8
        /*0018*/ 	.dword	_ZN34_INTERNAL_30bd8dd6_4_k_cu_82488ad94cuda3std3__45__cpo4cendE
	.align		8
        /*0020*/ 	.dword	_ZN34_INTERNAL_30bd8dd6_4_k_cu_82488ad94cuda3std3__45__cpo6rbeginE
	.align		8
        /*0028*/ 	.dword	_ZN34_INTERNAL_30bd8dd6_4_k_cu_82488ad94cuda3std3__45__cpo4rendE
	.align		8
        /*0030*/ 	.dword	_ZN34_INTERNAL_30bd8dd6_4_k_cu_82488ad94cuda3std3__45__cpo7crbeginE
	.align		8
        /*0038*/ 	.dword	_ZN34_INTERNAL_30bd8dd6_4_k_cu_82488ad94cuda3std3__45__cpo5crendE
	.align		8
        /*0040*/ 	.dword	_ZN34_INTERNAL_30bd8dd6_4_k_cu_82488ad94cuda3std3__436_GLOBAL__N__30bd8dd6_4_k_cu_82488ad96ignoreE
	.align		8
        /*0048*/ 	.dword	_ZN34_INTERNAL_30bd8dd6_4_k_cu_82488ad94cuda3std3__419piecewise_constructE
	.align		8
        /*0050*/ 	.dword	_ZN34_INTERNAL_30bd8dd6_4_k_cu_82488ad94cuda3std3__48in_placeE
	.align		8
        /*0058*/ 	.dword	_ZN34_INTERNAL_30bd8dd6_4_k_cu_82488ad94cuda3std3__420unreachable_sentinelE
	.align		8
        /*0060*/ 	.dword	_ZN34_INTERNAL_30bd8dd6_4_k_cu_82488ad94cuda3std3__47nulloptE
	.align		8
        /*0068*/ 	.dword	_ZN34_INTERNAL_30bd8dd6_4_k_cu_82488ad94cuda3std3__48unexpectE
	.align		8
        /*0070*/ 	.dword	_ZN34_INTERNAL_30bd8dd6_4_k_cu_82488ad94cuda3std6ranges3__45__cpo4swapE
	.align		8
        /*0078*/ 	.dword	_ZN34_INTERNAL_30bd8dd6_4_k_cu_82488ad94cuda3std6ranges3__45__cpo9iter_moveE
	.align		8
        /*0080*/ 	.dword	_ZN34_INTERNAL_30bd8dd6_4_k_cu_82488ad94cuda3std6ranges3__45__cpo5beginE
	.align		8
        /*0088*/ 	.dword	_ZN34_INTERNAL_30bd8dd6_4_k_cu_82488ad94cuda3std6ranges3__45__cpo3endE
	.align		8
        /*0090*/ 	.dword	_ZN34_INTERNAL_30bd8dd6_4_k_cu_82488ad94cuda3std6ranges3__45__cpo6cbeginE
	.align		8
        /*0098*/ 	.dword	_ZN34_INTERNAL_30bd8dd6_4_k_cu_82488ad94cuda3std6ranges3__45__cpo4cendE
	.align		8
        /*00a0*/ 	.dword	_ZN34_INTERNAL_30bd8dd6_4_k_cu_82488ad94cuda3std6ranges3__45__cpo7advanceE
	.align		8
        /*00a8*/ 	.dword	_ZN34_INTERNAL_30bd8dd6_4_k_cu_82488ad94cuda3std6ranges3__45__cpo9iter_swapE
	.align		8
        /*00b0*/ 	.dword	_ZN34_INTERNAL_30bd8dd6_4_k_cu_82488ad94cuda3std6ranges3__45__cpo4nextE
	.align		8
        /*00b8*/ 	.dword	_ZN34_INTERNAL_30bd8dd6_4_k_cu_82488ad94cuda3std6ranges3__45__cpo4prevE
	.align		8
        /*00c0*/ 	.dword	_ZN34_INTERNAL_30bd8dd6_4_k_cu_82488ad94cuda3std6ranges3__45__cpo4dataE
	.align		8
        /*00c8*/ 	.dword	_ZN34_INTERNAL_30bd8dd6_4_k_cu_82488ad94cuda3std6ranges3__45__cpo5cdataE
	.align		8
        /*00d0*/ 	.dword	_ZN34_INTERNAL_30bd8dd6_4_k_cu_82488ad94cuda3std6ranges3__45__cpo4sizeE
	.align		8
        /*00d8*/ 	.dword	_ZN34_INTERNAL_30bd8dd6_4_k_cu_82488ad94cuda3std6ranges3__45__cpo5ssizeE
	.align		8
        /*00e0*/ 	.dword	_ZN34_INTERNAL_30bd8dd6_4_k_cu_82488ad94cuda3std6ranges3__45__cpo8distanceE
	.align		8
        /*00e8*/ 	.dword	_ZN34_INTERNAL_30bd8dd6_4_k_cu_82488ad96thrust24THRUST_300001_SM_1000_NS8cuda_cub3parE
	.align		8
        /*00f0*/ 	.dword	_ZN34_INTERNAL_30bd8dd6_4_k_cu_82488ad96thrust24THRUST_300001_SM_1000_NS8cuda_cub10par_nosyncE
	.align		8
        /*00f8*/ 	.dword	_ZN34_INTERNAL_30bd8dd6_4_k_cu_82488ad96thrust24THRUST_300001_SM_1000_NS6system6detail10sequential3seqE
	.align		8
        /*0100*/ 	.dword	_ZN34_INTERNAL_30bd8dd6_4_k_cu_82488ad96thrust24THRUST_300001_SM_1000_NS6system3cpp3parE
	.align		8
        /*0108*/ 	.dword	_ZN34_INTERNAL_30bd8dd6_4_k_cu_82488ad96thrust24THRUST_300001_SM_1000_NS12placeholders2_1E
	.align		8
        /*0110*/ 	.dword	_ZN34_INTERNAL_30bd8dd6_4_k_cu_82488ad96thrust24THRUST_300001_SM_1000_NS12placeholders2_2E
	.align		8
        /*0118*/ 	.dword	_ZN34_INTERNAL_30bd8dd6_4_k_cu_82488ad96thrust24THRUST_300001_SM_1000_NS12placeholders2_3E
	.align		8
        /*0120*/ 	.dword	_ZN34_INTERNAL_30bd8dd6_4_k_cu_82488ad96thrust24THRUST_300001_SM_1000_NS12placeholders2_4E
	.align		8
        /*0128*/ 	.dword	_ZN34_INTERNAL_30bd8dd6_4_k_cu_82488ad96thrust24THRUST_300001_SM_1000_NS12placeholders2_5E
	.align		8
        /*0130*/ 	.dword	_ZN34_INTERNAL_30bd8dd6_4_k_cu_82488ad96thrust24THRUST_300001_SM_1000_NS12placeholders2_6E
	.align		8
        /*0138*/ 	.dword	_ZN34_INTERNAL_30bd8dd6_4_k_cu_82488ad96thrust24THRUST_300001_SM_1000_NS12placeholders2_7E
	.align		8
        /*0140*/ 	.dword	_ZN34_INTERNAL_30bd8dd6_4_k_cu_82488ad96thrust24THRUST_300001_SM_1000_NS12placeholders2_8E
	.align		8
        /*0148*/ 	.dword	_ZN34_INTERNAL_30bd8dd6_4_k_cu_82488ad96thrust24THRUST_300001_SM_1000_NS12placeholders2_9E
	.align		8
        /*0150*/ 	.dword	_ZN34_INTERNAL_30bd8dd6_4_k_cu_82488ad96thrust24THRUST_300001_SM_1000_NS12placeholders3_10E
	.align		8
        /*0158*/ 	.dword	_ZN34_INTERNAL_30bd8dd6_4_k_cu_82488ad96thrust24THRUST_300001_SM_1000_NS3seqE
	.align		8
        /*0160*/ 	.dword	_ZN34_INTERNAL_30bd8dd6_4_k_cu_82488ad96thrust24THRUST_300001_SM_1000_NS6deviceE


//--------------------- .text._ZN3cub18CUB_300001_SM_10006detail11EmptyKernelIvEEvv --------------------------
	.section	.text._ZN3cub18CUB_300001_SM_10006detail11EmptyKernelIvEEvv,"ax",@progbits
	.align	128
        .global         _ZN3cub18CUB_300001_SM_10006detail11EmptyKernelIvEEvv
        .type           _ZN3cub18CUB_300001_SM_10006detail11EmptyKernelIvEEvv,@function
        .size           _ZN3cub18CUB_300001_SM_10006detail11EmptyKernelIvEEvv,(.L_x_87 - _ZN3cub18CUB_300001_SM_10006detail11EmptyKernelIvEEvv)
        .other          _ZN3cub18CUB_300001_SM_10006detail11EmptyKernelIvEEvv,@"STO_CUDA_ENTRY STV_DEFAULT"
_ZN3cub18CUB_300001_SM_10006detail11EmptyKernelIvEEvv:
.text._ZN3cub18CUB_300001_SM_10006detail11EmptyKernelIvEEvv:
[----:B------:R-:W-:Y:S01]  /*0000*/  LDC R1, c[0x0][0x37c] ;  /* 0x0000df00ff017b82 */ /* 0x000fe20000000800 */
[----:B------:R-:W-:Y:S05]  /*0010*/  EXIT ;  /* 0x000000000000794d */ /* 0x000fea0003800000 */
.L_x_0:
[----:B------:R-:W-:-:S00]  /*0020*/  BRA `(.L_x_0) ;  /* 0xfffffffc00fc7947 */ /* 0x000fc0000383ffff */
[----:B------:R-:W-:-:S00]  /*0030*/  NOP ;  /* 0x0000000000007918 */ /* 0x000fc00000000000 */
        /* <DEDUP_REMOVED lines=12> */
.L_x_87:


//--------------------- .text._Z30convert_hits_to_lca_candidatesPK15GPUMinimizerHitiP12LCACandidate --------------------------
	.section	.text._Z30convert_hits_to_lca_candidatesPK15GPUMinimizerHitiP12LCACandidate,"ax",@progbits
	.align	128
        .global         _Z30convert_hits_to_lca_candidatesPK15GPUMinimizerHitiP12LCACandidate
        .type           _Z30convert_hits_to_lca_candidatesPK15GPUMinimizerHitiP12LCACandidate,@function
        .size           _Z30convert_hits_to_lca_candidatesPK15GPUMinimizerHitiP12LCACandidate,(.L_x_88 - _Z30convert_hits_to_lca_candidatesPK15GPUMinimizerHitiP12LCACandidate)
        .other          _Z30convert_hits_to_lca_candidatesPK15GPUMinimizerHitiP12LCACandidate,@"STO_CUDA_ENTRY STV_DEFAULT"
_Z30convert_hits_to_lca_candidatesPK15GPUMinimizerHitiP12LCACandidate:
.text._Z30convert_hits_to_lca_candidatesPK15GPUMinimizerHitiP12LCACandidate:
[----:B------:R-:W-:Y:S01]  /*0000*/  LDC R1, c[0x0][0x37c] ;  /* 0x0000df00ff017b82 */ /* 0x000fe20000000800 */
[----:B------:R-:W0:Y:S07]  /*0010*/  S2R R0, SR_TID.X ;  /* 0x0000000000007919 */ /* 0x000e2e0000002100 */
[----:B------:R-:W0:Y:S01]  /*0020*/  S2UR UR4, SR_CTAID.X ;  /* 0x00000000000479c3 */ /* 0x000e220000002500 */
[----:B------:R-:W1:Y:S07]  /*0030*/  LDCU UR5, c[0x0][0x388] ;  /* 0x00007100ff0577ac */ /* 0x000e6e0008000800 */
[----:B------:R-:W0:Y:S02]  /*0040*/  LDC R9, c[0x0][0x360] ;  /* 0x0000d800ff097b82 */ /* 0x000e240000000800 */
[----:B0-----:R-:W-:-:S05]  /*0050*/  IMAD R9, R9, UR4, R0 ;  /* 0x0000000409097c24 */ /* 0x001fca000f8e0200 */
[----:B-1----:R-:W-:-:S13]  /*0060*/  ISETP.GE.AND P0, PT, R9, UR5, PT ;  /* 0x0000000509007c0c */ /* 0x002fda000bf06270 */
[----:B------:R-:W-:Y:S05]  /*0070*/  @P0 EXIT ;  /* 0x000000000000094d */ /* 0x000fea0003800000 */
[----:B------:R-:W0:Y:S01]  /*0080*/  LDC.64 R2, c[0x0][0x380] ;  /* 0x0000e000ff027b82 */ /* 0x000e220000000a00 */
[----:B------:R-:W1:Y:S07]  /*0090*/  LDCU.64 UR4, c[0x0][0x358] ;  /* 0x00006b00ff0477ac */ /* 0x000e6e0008000a00 */
[----:B------:R-:W2:Y:S01]  /*00a0*/  LDC.64 R4, c[0x0][0x390] ;  /* 0x0000e400ff047b82 */ /* 0x000ea20000000a00 */
[----:B0-----:R-:W-:-:S05]  /*00b0*/  IMAD.WIDE R2, R9, 0x18, R2 ;  /* 0x0000001809027825 */ /* 0x001fca00078e0202 */
[----:B-1----:R-:W3:Y:S01]  /*00c0*/  LDG.E.64 R6, desc[UR4][R2.64] ;  /* 0x0000000402067981 */ /* 0x002ee2000c1e1b00 */
[----:B--2---:R-:W-:-:S04]  /*00d0*/  IMAD.WIDE R4, R9, 0x18, R4 ;  /* 0x0000001809047825 */ /* 0x004fc800078e0204 */
[----:B------:R-:W-:Y:S01]  /*00e0*/  HFMA2 R9, -RZ, RZ, 0, 5.9604644775390625e-08 ;  /* 0x00000001ff097431 */ /* 0x000fe200000001ff */
[----:B---3--:R-:W-:Y:S04]  /*00f0*/  STG.E.64 desc[UR4][R4.64], R6 ;  /* 0x0000000604007986 */ /* 0x008fe8000c101b04 */
[----:B------:R-:W2:Y:S01]  /*0100*/  LDG.E R8, desc[UR4][R2.64+0x8] ;  /* 0x0000080402087981 */ /* 0x000ea2000c1e1900 */
[----:B------:R-:W-:-:S05]  /*0110*/  MOV R11, 0x3f800000 ;  /* 0x3f800000000b7802 */ /* 0x000fca0000000f00 */
[----:B------:R-:W-:Y:S04]  /*0120*/  STG.E desc[UR4][R4.64+0x10], R11 ;  /* 0x0000100b04007986 */ /* 0x000fe8000c101904 */
[----:B--2---:R-:W-:Y:S01]  /*0130*/  STG.E.64 desc[UR4][R4.64+0x8], R8 ;  /* 0x0000080804007986 */ /* 0x004fe2000c101b04 */
[----:B------:R-:W-:Y:S05]  /*0140*/  EXIT ;  /* 0x000000000000794d */ /* 0x000fea0003800000 */
.L_x_1:
        /* <DEDUP_REMOVED lines=11> */
.L_x_88:


//--------------------- .text._Z33extract_minimizers_kraken2_kernelPKcPK13GPUGenomeInfoiP15GPUMinimizerHitPj15MinimizerParamsi --------------------------
	.section	.text._Z33extract_minimizers_kraken2_kernelPKcPK13GPUGenomeInfoiP15GPUMinimizerHitPj15MinimizerParamsi,"ax",@progbits
	.align	128
        .global         _Z33extract_minimizers_kraken2_kernelPKcPK13GPUGenomeInfoiP15GPUMinimizerHitPj15MinimizerParamsi
        .type           _Z33extract_minimizers_kraken2_kernelPKcPK13GPUGenomeInfoiP15GPUMinimizerHitPj15MinimizerParamsi,@function
        .size           _Z33extract_minimizers_kraken2_kernelPKcPK13GPUGenomeInfoiP15GPUMinimizerHitPj15MinimizerParamsi,(.L_x_89 - _Z33extract_minimizers_kraken2_kernelPKcPK13GPUGenomeInfoiP15GPUMinimizerHitPj15MinimizerParamsi)
        .other          _Z33extract_minimizers_kraken2_kernelPKcPK13GPUGenomeInfoiP15GPUMinimizerHitPj15MinimizerParamsi,@"STO_CUDA_ENTRY STV_DEFAULT"
_Z33extract_minimizers_kraken2_kernelPKcPK13GPUGenomeInfoiP15GPUMinimizerHitPj15MinimizerParamsi:
.text._Z33extract_minimizers_kraken2_kernelPKcPK13GPUGenomeInfoiP15GPUMinimizerHitPj15MinimizerParamsi:
[----:B------:R-:W-:Y:S01]  /*0000*/  LDC R1, c[0x0][0x37c] ;  /* 0x0000df00ff017b82 */ /* 0x000fe20000000800 */
[----:B------:R-:W0:Y:S01]  /*0010*/  S2R R5, SR_CTAID.X ;  /* 0x0000000000057919 */ /* 0x000e220000002500 */
[----:B------:R-:W0:Y:S01]  /*0020*/  LDCU UR4, c[0x0][0x390] ;  /* 0x00007200ff0477ac */ /* 0x000e220008000800 */
[----:B------:R-:W1:Y:S01]  /*0030*/  S2R R0, SR_TID.X ;  /* 0x0000000000007919 */ /* 0x000e620000002100 */
[----:B0-----:R-:W-:-:S04]  /*0040*/  ISETP.GE.AND P0, PT, R5, UR4, PT ;  /* 0x0000000405007c0c */ /* 0x001fc8000bf06270 */
[----:B-1----:R-:W-:-:S13]  /*0050*/  ISETP.NE.OR P0, PT, R0, RZ, P0 ;  /* 0x000000ff0000720c */ /* 0x002fda0000705670 */
[----:B------:R-:W-:Y:S05]  /*0060*/  @P0 EXIT ;  /* 0x000000000000094d */ /* 0x000fea0003800000 */
[----:B------:R-:W0:Y:S01]  /*0070*/  LDC.64 R2, c[0x0][0x388] ;  /* 0x0000e200ff027b82 */ /* 0x000e220000000a00 */
[----:B------:R-:W1:Y:S01]  /*0080*/  LDCU.64 UR14, c[0x0][0x358] ;  /* 0x00006b00ff0e77ac */ /* 0x000e620008000a00 */
[----:B------:R-:W2:Y:S01]  /*0090*/  LDCU UR4, c[0x0][0x3a8] ;  /* 0x00007500ff0477ac */ /* 0x000ea20008000800 */
[----:B0-----:R-:W-:-:S05]  /*00a0*/  IMAD.WIDE.U32 R2, R5, 0x10, R2 ;  /* 0x0000001005027825 */ /* 0x001fca00078e0002 */
[----:B-1----:R-:W2:Y:S02]  /*00b0*/  LDG.E R0, desc[UR14][R2.64+0x8] ;  /* 0x0000080e02007981 */ /* 0x002ea4000c1e1900 */
[----:B--2---:R-:W-:-:S13]  /*00c0*/  ISETP.GE.U32.AND P0, PT, R0, UR4, PT ;  /* 0x0000000400007c0c */ /* 0x004fda000bf06070 */
[----:B------:R-:W-:Y:S05]  /*00d0*/  @!P0 EXIT ;  /* 0x000000000000894d */ /* 0x000fea0003800000 */
[----:B------:R-:W-:-:S05]  /*00e0*/  VIADD R0, R0, -UR4 ;  /* 0x8000000400007c36 */ /* 0x000fca0008000000 */
[----:B------:R-:W-:-:S13]  /*00f0*/  ISETP.NE.AND P0, PT, R0, -0x1, PT ;  /* 0xffffffff0000780c */ /* 0x000fda0003f05270 */
[----:B------:R-:W-:Y:S05]  /*0100*/  @!P0 EXIT ;  /* 0x000000000000894d */ /* 0x000fea0003800000 */
[----:B------:R-:W0:Y:S02]  /*0110*/  LDCU UR12, c[0x0][0x3ac] ;  /* 0x00007580ff0c77ac */ /* 0x000e240008000800 */
[----:B0-----:R-:W-:-:S06]  /*0120*/  UIADD3 UR9, UPT, UPT, UR4, -UR12, URZ ;  /* 0x8000000c04097290 */ /* 0x001fcc000fffe0ff */
[----:B------:R-:W-:-:S13]  /*0130*/  ISETP.LE.AND P0, PT, RZ, UR9, PT ;  /* 0x00000009ff007c0c */ /* 0x000fda000bf03270 */
[----:B------:R-:W-:Y:S05]  /*0140*/  @!P0 EXIT ;  /* 0x000000000000894d */ /* 0x000fea0003800000 */
[----:B------:R-:W2:Y:S01]  /*0150*/  LDG.E R4, desc[UR14][R2.64+0x4] ;  /* 0x0000040e02047981 */ /* 0x000ea2000c1e1900 */
[----:B------:R-:W0:Y:S01]  /*0160*/  LDC R8, c[0x0][0x3b0] ;  /* 0x0000ec00ff087b82 */ /* 0x000e220000000800 */
[----:B------:R-:W2:Y:S01]  /*0170*/  LDCU.64 UR6, c[0x0][0x380] ;  /* 0x00007000ff0677ac */ /* 0x000ea20008000a00 */
[----:B0-----:R-:W-:Y:S02]  /*0180*/  ISETP.GE.AND P0, PT, R8, 0x1, PT ;  /* 0x000000010800780c */ /* 0x001fe40003f06270 */
[----:B--2---:R-:W-:-:S05]  /*0190*/  IADD3 R4, P1, PT, R4, UR6, RZ ;  /* 0x0000000604047c10 */ /* 0x004fca000ff3e0ff */
[----:B------:R-:W-:-:S06]  /*01a0*/  IMAD.X R5, RZ, RZ, UR7, P1 ;  /* 0x00000007ff057e24 */ /* 0x000fcc00088e06ff */
[----:B------:R-:W-:Y:S05]  /*01b0*/  @!P0 BRA `(.L_x_2) ;  /* 0x00000020003c8947 */ /* 0x000fea0003800000 */
[----:B------:R-:W-:-:S09]  /*01c0*/  UISETP.GE.AND UP0, UPT, UR12, 0x1, UPT ;  /* 0x000000010c00788c */ /* 0x000fd2000bf06270 */
[----:B------:R-:W-:Y:S05]  /*01d0*/  BRA.U !UP0, `(.L_x_3) ;  /* 0x00000019082c7547 */ /* 0x000fea000b800000 */
[----:B------:R-:W-:Y:S01]  /*01e0*/  VIADD R8, R8, 0x1 ;  /* 0x0000000108087836 */ /* 0x000fe20000000000 */
[----:B------:R-:W-:Y:S01]  /*01f0*/  ULOP3.LUT UR12, UR12, 0x3, URZ, 0xc0, !UPT ;  /* 0x000000030c0c7892 */ /* 0x000fe2000f8ec0ff */
[----:B------:R-:W-:Y:S01]  /*0200*/  IMAD.MOV.U32 R7, RZ, RZ, RZ ;  /* 0x000000ffff077224 */ /* 0x000fe200078e00ff */
[----:B------:R-:W-:Y:S01]  /*0210*/  UMOV UR13, 0xffffffff ;  /* 0xffffffff000d7882 */ /* 0x000fe20000000000 */
[----:B------:R-:W-:-:S09]  /*0220*/  UMOV UR16, 0xffffffff ;  /* 0xffffffff00107882 */ /* 0x000fd20000000000 */
.L_x_32:
[----:B------:R-:W0:Y:S02]  /*0230*/  LDCU UR6, c[0x0][0x3a8] ;  /* 0x00007500ff0677ac */ /* 0x000e240008000800 */
[----:B0-----:R-:W-:-:S09]  /*0240*/  UISETP.GE.AND UP0, UPT, UR6, 0x1, UPT ;  /* 0x000000010600788c */ /* 0x001fd2000bf06270 */
[----:B------:R-:W-:Y:S05]  /*0250*/  BRA.U !UP0, `(.L_x_4) ;  /* 0x0000000108487547 */ /* 0x000fea000b800000 */
[----:B------:R-:W0:Y:S01]  /*0260*/  LDCU UR7, c[0x0][0x3a8] ;  /* 0x00007500ff0777ac */ /* 0x000e220008000800 */
[----:B------:R-:W-:-:S05]  /*0270*/  UMOV UR6, URZ ;  /* 0x000000ff00067c82 */ /* 0x000fca0008000000 */
.L_x_6:
[----:B------:R-:W-:-:S05]  /*0280*/  VIADD R6, R7, UR6 ;  /* 0x0000000607067c36 */ /* 0x000fca0008000000 */
[----:B------:R-:W-:-:S04]  /*0290*/  IADD3 R10, P0, PT, R6, R4, RZ ;  /* 0x00000004060a7210 */ /* 0x000fc80007f1e0ff */
[----:B------:R-:W-:-:S05]  /*02a0*/  LEA.HI.X.SX32 R11, R6, R5, 0x1, P0 ;  /* 0x00000005060b7211 */ /* 0x000fca00000f0eff */
[----:B------:R-:W2:Y:S01]  /*02b0*/  LDG.E.U8 R10, desc[UR14][R10.64] ;  /* 0x0000000e0a0a7981 */ /* 0x000ea2000c1e1100 */
[----:B------:R-:W-:Y:S02]  /*02c0*/  IMAD.MOV.U32 R13, RZ, RZ, 0x1 ;  /* 0x00000001ff0d7424 */ /* 0x000fe400078e00ff */
[----:B--2---:R-:W-:-:S05]  /*02d0*/  VIADD R6, R10, 0xffffffbf ;  /* 0xffffffbf0a067836 */ /* 0x004fca0000000000 */
[----:B------:R-:W-:-:S04]  /*02e0*/  LOP3.LUT R6, R6, 0xffff, RZ, 0xc0, !PT ;  /* 0x0000ffff06067812 */ /* 0x000fc800078ec0ff */
[CC--:B------:R-:W-:Y:S02]  /*02f0*/  SHF.L.U32 R9, R13.reuse, R6.reuse, RZ ;  /* 0x000000060d097219 */ /* 0x0c0fe400000006ff */
[----:B------:R-:W-:Y:S02]  /*0300*/  SHF.L.U64.HI R12, R13, R6, RZ ;  /* 0x000000060d0c7219 */ /* 0x000fe400000102ff */
[----:B------:R-:W-:-:S04]  /*0310*/  LOP3.LUT P0, RZ, R9, 0x80045, RZ, 0xc0, !PT ;  /* 0x0008004509ff7812 */ /* 0x000fc8000780c0ff */
[----:B------:R-:W-:-:S04]  /*0320*/  LOP3.LUT P0, RZ, R12, 0x80045, RZ, 0xc0, P0 ;  /* 0x000800450cff7812 */ /* 0x000fc8000000c0ff */
[----:B------:R-:W-:-:S13]  /*0330*/  ISETP.GT.U32.OR P0, PT, R6, 0x33, !P0 ;  /* 0x000000330600780c */ /* 0x000fda0004704470 */
[----:B------:R-:W-:Y:S05]  /*0340*/  @P0 BRA `(.L_x_5) ;  /* 0x00000014003c0947 */ /* 0x000fea0003800000 */
[----:B------:R-:W-:-:S04]  /*0350*/  UIADD3 UR6, UPT, UPT, UR6, 0x1, URZ ;  /* 0x0000000106067890 */ /* 0x000fc8000fffe0ff */
[----:B0-----:R-:W-:-:S09]  /*0360*/  UISETP.NE.AND UP0, UPT, UR6, UR7, UPT ;  /* 0x000000070600728c */ /* 0x001fd2000bf05270 */
[----:B------:R-:W-:Y:S05]  /*0370*/  BRA.U UP0, `(.L_x_6) ;  /* 0xfffffffd00c07547 */ /* 0x000fea000b83ffff */
.L_x_4:
[----:B------:R-:W-:Y:S01]  /*0380*/  UMOV UR17, 0xffffffff ;  /* 0xffffffff00117882 */ /* 0x000fe20000000000 */
[----:B------:R-:W-:Y:S01]  /*0390*/  UMOV UR18, 0xffffffff ;  /* 0xffffffff00127882 */ /* 0x000fe20000000000 */
[----:B------:R-:W-:-:S05]  /*03a0*/  UMOV UR6, URZ ;  /* 0x000000ff00067c82 */ /* 0x000fca0008000000 */
.L_x_30:
[----:B------:R-:W0:Y:S01]  /*03b0*/  LDCU UR9, c[0x0][0x3ac] ;  /* 0x00007580ff0977ac */ /* 0x000e220008000800 */
[----:B------:R-:W-:Y:S01]  /*03c0*/  VIADD R6, R7, UR6 ;  /* 0x0000000607067c36 */ /* 0x000fe20008000000 */
[----:B------:R-:W-:Y:S01]  /*03d0*/  UMOV UR10, URZ ;  /* 0x000000ff000a7c82 */ /* 0x000fe20008000000 */
[----:B------:R-:W-:Y:S01]  /*03e0*/  UMOV UR11, URZ ;  /* 0x000000ff000b7c82 */ /* 0x000fe20008000000 */
[----:B------:R-:W-:Y:S01]  /*03f0*/  UMOV UR8, URZ ;  /* 0x000000ff00087c82 */ /* 0x000fe20008000000 */
[----:B0-----:R-:W-:-:S12]  /*0400*/  UIADD3 UR9, UPT, UPT, -UR9, URZ, URZ ;  /* 0x000000ff09097290 */ /* 0x001fd8000fffe1ff */
.L_x_16:
[----:B------:R-:W-:-:S04]  /*0410*/  IADD3 R10, P0, PT, R6, R4, RZ ;  /* 0x00000004060a7210 */ /* 0x000fc80007f1e0ff */
[----:B------:R-:W-:-:S05]  /*0420*/  LEA.HI.X.SX32 R11, R6, R5, 0x1, P0 ;  /* 0x00000005060b7211 */ /* 0x000fca00000f0eff */
[----:B------:R-:W2:Y:S01]  /*0430*/  LDG.E.U8 R10, desc[UR14][R10.64] ;  /* 0x0000000e0a0a7981 */ /* 0x000ea2000c1e1100 */
[----:B------:R-:W-:Y:S01]  /*0440*/  UPLOP3.LUT UP0, UPT, UPT, UPT, UPT, 0x40, 0x4 ;  /* 0x000000000004789c */ /* 0x000fe20003f0e870 */
[----:B------:R-:W-:Y:S01]  /*0450*/  UMOV UR7, URZ ;  /* 0x000000ff00077c82 */ /* 0x000fe20008000000 */
[----:B--2---:R-:W-:-:S13]  /*0460*/  ISETP.GT.AND P0, PT, R10, 0x60, PT ;  /* 0x000000600a00780c */ /* 0x004fda0003f04270 */
[----:B------:R-:W-:Y:S05]  /*0470*/  @!P0 BRA `(.L_x_7) ;  /* 0x0000000000308947 */ /* 0x000fea0003800000 */
[----:B------:R-:W-:-:S13]  /*0480*/  ISETP.GT.AND P0, PT, R10, 0x66, PT ;  /* 0x000000660a00780c */ /* 0x000fda0003f04270 */
[----:B------:R-:W-:Y:S05]  /*0490*/  @P0 BRA `(.L_x_8) ;  /* 0x0000000000140947 */ /* 0x000fea0003800000 */
[----:B------:R-:W-:-:S13]  /*04a0*/  ISETP.NE.AND P0, PT, R10, 0x61, PT ;  /* 0x000000610a00780c */ /* 0x000fda0003f05270 */
[----:B------:R-:W-:Y:S05]  /*04b0*/  @!P0 BRA `(.L_x_9) ;  /* 0x0000000000688947 */ /* 0x000fea0003800000 */
[----:B------:R-:W-:-:S13]  /*04c0*/  ISETP.NE.AND P0, PT, R10, 0x63, PT ;  /* 0x000000630a00780c */ /* 0x000fda0003f05270 */
[----:B------:R-:W-:Y:S05]  /*04d0*/  @!P0 BRA `(.L_x_10) ;  /* 0x0000000000308947 */ /* 0x000fea0003800000 */
[----:B------:R-:W-:Y:S05]  /*04e0*/  BRA `(.L_x_11) ;  /* 0x0000000000447947 */ /* 0x000fea0003800000 */
.L_x_8:
[----:B------:R-:W-:-:S13]  /*04f0*/  ISETP.NE.AND P0, PT, R10, 0x67, PT ;  /* 0x000000670a00780c */ /* 0x000fda0003f05270 */
[----:B------:R-:W-:Y:S05]  /*0500*/  @!P0 BRA `(.L_x_12) ;  /* 0x0000000000508947 */ /* 0x000fea0003800000 */
[----:B------:R-:W-:-:S13]  /*0510*/  ISETP.NE.AND P0, PT, R10, 0x74, PT ;  /* 0x000000740a00780c */ /* 0x000fda0003f05270 */
[----:B------:R-:W-:Y:S05]  /*0520*/  @P0 BRA `(.L_x_11) ;  /* 0x0000000000340947 */ /* 0x000fea0003800000 */
[----:B------:R-:W-:Y:S05]  /*0530*/  BRA `(.L_x_13) ;  /* 0x00000000003c7947 */ /* 0x000fea0003800000 */
.L_x_7:
[----:B------:R-:W-:-:S13]  /*0540*/  ISETP.GT.AND P0, PT, R10, 0x46, PT ;  /* 0x000000460a00780c */ /* 0x000fda0003f04270 */
[----:B------:R-:W-:Y:S05]  /*0550*/  @P0 BRA `(.L_x_14) ;  /* 0x0000000000180947 */ /* 0x000fea0003800000 */
[----:B------:R-:W-:-:S13]  /*0560*/  ISETP.NE.AND P0, PT, R10, 0x41, PT ;  /* 0x000000410a00780c */ /* 0x000fda0003f05270 */
[----:B------:R-:W-:Y:S05]  /*0570*/  @!P0 BRA `(.L_x_9) ;  /* 0x0000000000388947 */ /* 0x000fea0003800000 */
[----:B------:R-:W-:-:S13]  /*0580*/  ISETP.NE.AND P0, PT, R10, 0x43, PT ;  /* 0x000000430a00780c */ /* 0x000fda0003f05270 */
[----:B------:R-:W-:Y:S05]  /*0590*/  @P0 BRA `(.L_x_11) ;  /* 0x0000000000180947 */ /* 0x000fea0003800000 */
.L_x_10:
[----:B------:R-:W-:Y:S01]  /*05a0*/  UMOV UR7, 0x1 ;  /* 0x0000000100077882 */ /* 0x000fe20000000000 */
[----:B------:R-:W-:Y:S05]  /*05b0*/  BRA `(.L_x_9) ;  /* 0x0000000000287947 */ /* 0x000fea0003800000 */
.L_x_14:
[----:B------:R-:W-:-:S13]  /*05c0*/  ISETP.NE.AND P0, PT, R10, 0x47, PT ;  /* 0x000000470a00780c */ /* 0x000fda0003f05270 */
[----:B------:R-:W-:Y:S05]  /*05d0*/  @!P0 BRA `(.L_x_12) ;  /* 0x00000000001c8947 */ /* 0x000fea0003800000 */
[----:B------:R-:W-:-:S13]  /*05e0*/  ISETP.NE.AND P0, PT, R10, 0x54, PT ;  /* 0x000000540a00780c */ /* 0x000fda0003f05270 */
[----:B------:R-:W-:Y:S05]  /*05f0*/  @!P0 BRA `(.L_x_13) ;  /* 0x00000000000c8947 */ /* 0x000fea0003800000 */
.L_x_11:
[----:B------:R-:W-:Y:S01]  /*0600*/  UPLOP3.LUT UP0, UPT, UPT, UPT, UPT, 0x80, 0x8 ;  /* 0x000000000008789c */ /* 0x000fe20003f0f070 */
[----:B------:R-:W-:Y:S01]  /*0610*/  UMOV UR7, 0x4 ;  /* 0x0000000400077882 */ /* 0x000fe20000000000 */
[----:B------:R-:W-:Y:S09]  /*0620*/  BRA `(.L_x_9) ;  /* 0x00000000000c7947 */ /* 0x000ff20003800000 */
.L_x_13:
[----:B------:R-:W-:Y:S01]  /*0630*/  UMOV UR7, 0x3 ;  /* 0x0000000300077882 */ /* 0x000fe20000000000 */
[----:B------:R-:W-:Y:S05]  /*0640*/  BRA `(.L_x_9) ;  /* 0x0000000000047947 */ /* 0x000fea0003800000 */
.L_x_12:
[----:B------:R-:W-:-:S05]  /*0650*/  UMOV UR7, 0x2 ;  /* 0x0000000200077882 */ /* 0x000fca0000000000 */
.L_x_9:
[----:B------:R-:W-:Y:S05]  /*0660*/  BRA.U UP0, `(.L_x_15) ;  /* 0x00000011005c7547 */ /* 0x000fea000b800000 */
[----:B------:R-:W-:Y:S01]  /*0670*/  UIADD3 UR9, UPT, UPT, UR9, 0x1, URZ ;  /* 0x0000000109097890 */ /* 0x000fe2000fffe0ff */
[----:B------:R-:W-:Y:S01]  /*0680*/  VIADD R6, R6, 0x1 ;  /* 0x0000000106067836 */ /* 0x000fe20000000000 */
[----:B------:R-:W-:Y:S02]  /*0690*/  USHF.L.U64.HI UR11, UR10, 0x2, UR11 ;  /* 0x000000020a0b7899 */ /* 0x000fe4000801020b */
[----:B------:R-:W-:Y:S02]  /*06a0*/  UISETP.NE.AND UP0, UPT, UR9, URZ, UPT ;  /* 0x000000ff0900728c */ /* 0x000fe4000bf05270 */
[----:B------:R-:W-:Y:S02]  /*06b0*/  USHF.L.U32 UR10, UR10, 0x2, URZ ;  /* 0x000000020a0a7899 */ /* 0x000fe400080006ff */
[----:B------:R-:W-:Y:S02]  /*06c0*/  ULOP3.LUT UR11, UR8, UR11, URZ, 0xfc, !UPT ;  /* 0x0000000b080b7292 */ /* 0x000fe4000f8efcff */
[----:B------:R-:W-:-:S03]  /*06d0*/  ULOP3.LUT UR10, UR7, UR10, URZ, 0xfc, !UPT ;  /* 0x0000000a070a7292 */ /* 0x000fc6000f8efcff */
[----:B------:R-:W-:Y:S09]  /*06e0*/  BRA.U UP0, `(.L_x_16) ;  /* 0xfffffffd00487547 */ /* 0x000ff2000b83ffff */
[----:B------:R-:W-:-:S04]  /*06f0*/  UISETP.NE.U32.AND UP0, UPT, UR10, -0x1, UPT ;  /* 0xffffffff0a00788c */ /* 0x000fc8000bf05070 */
[----:B------:R-:W-:-:S09]  /*0700*/  UISETP.NE.AND.EX UP0, UPT, UR11, -0x1, UPT, UP0 ;  /* 0xffffffff0b00788c */ /* 0x000fd2000bf05300 */
[----:B------:R-:W-:Y:S05]  /*0710*/  BRA.U !UP0, `(.L_x_15) ;  /* 0x0000001108307547 */ /* 0x000fea000b800000 */
[----:B------:R-:W0:Y:S01]  /*0720*/  LDCU UR22, c[0x0][0x3ac] ;  /* 0x00007580ff1677ac */ /* 0x000e220008000800 */
[----:B------:R-:W-:Y:S01]  /*0730*/  UMOV UR8, URZ ;  /* 0x000000ff00087c82 */ /* 0x000fe20008000000 */
[----:B------:R-:W-:Y:S01]  /*0740*/  UMOV UR9, URZ ;  /* 0x000000ff00097c82 */ /* 0x000fe20008000000 */
[----:B0-----:R-:W-:-:S04]  /*0750*/  UIADD3 UR7, UPT, UPT, UR22, -0x1, URZ ;  /* 0xffffffff16077890 */ /* 0x001fc8000fffe0ff */
[----:B------:R-:W-:-:S03]  /*0760*/  UISETP.GE.U32.AND UP2, UPT, UR7, 0x3, UPT ;  /* 0x000000030700788c */ /* 0x000fc6000bf46070 */
[----:B------:R-:W-:-:S06]  /*0770*/  UMOV UR7, URZ ;  /* 0x000000ff00077c82 */ /* 0x000fcc0008000000 */
[----:B------:R-:W-:Y:S05]  /*0780*/  BRA.U !UP2, `(.L_x_17) ;  /* 0x000000010a747547 */ /* 0x000fea000b800000 */
[----:B------:R-:W-:Y:S01]  /*0790*/  ULOP3.LUT UR23, UR22, 0x7ffffffc, URZ, 0xc0, !UPT ;  /* 0x7ffffffc16177892 */ /* 0x000fe2000f8ec0ff */
[----:B------:R-:W-:Y:S01]  /*07a0*/  UMOV UR4, URZ ;  /* 0x000000ff00047c82 */ /* 0x000fe20008000000 */
[----:B------:R-:W-:Y:S01]  /*07b0*/  UMOV UR5, URZ ;  /* 0x000000ff00057c82 */ /* 0x000fe20008000000 */
[----:B------:R-:W-:-:S09]  /*07c0*/  UMOV UR7, URZ ;  /* 0x000000ff00077c82 */ /* 0x000fd20008000000 */
.L_x_18:
[----:B------:R-:W-:Y:S02]  /*07d0*/  USHF.L.U32 UR8, UR7, 0x1, URZ ;  /* 0x0000000107087899 */ /* 0x000fe400080006ff */
[----:B------:R-:W-:Y:S02]  /*07e0*/  USHF.L.U64.HI UR5, UR4, 0x8, UR5 ;  /* 0x0000000804057899 */ /* 0x000fe40008010205 */
[----:B------:R-:W-:Y:S02]  /*07f0*/  USHF.R.U64 UR20, UR10, UR8, UR11 ;  /* 0x000000080a147299 */ /* 0x000fe4000800120b */
[----:B------:R-:W-:Y:S02]  /*0800*/  UIADD3 UR19, UPT, UPT, UR8, 0x4, URZ ;  /* 0x0000000408137890 */ /* 0x000fe4000fffe0ff */
[----:B------:R-:W-:Y:S02]  /*0810*/  USHF.L.U32 UR20, UR20, 0x6, URZ ;  /* 0x0000000614147899 */ /* 0x000fe400080006ff */
[----:B------:R-:W-:-:S02]  /*0820*/  UIADD3 UR9, UPT, UPT, UR8, 0x2, URZ ;  /* 0x0000000208097890 */ /* 0x000fc4000fffe0ff */
[----:B------:R-:W-:Y:S02]  /*0830*/  ULOP3.LUT UR20, UR20, 0xc0, URZ, 0xc0, !UPT ;  /* 0x000000c014147892 */ /* 0x000fe4000f8ec0ff */
[----:B------:R-:W-:Y:S02]  /*0840*/  UIADD3 UR7, UPT, UPT, UR19, -UR7, URZ ;  /* 0x8000000713077290 */ /* 0x000fe4000fffe0ff */
[----:B------:R-:W-:Y:S02]  /*0850*/  USHF.R.U64 UR21, UR10, UR9, UR11 ;  /* 0x000000090a157299 */ /* 0x000fe4000800120b */
[----:B------:R-:W-:Y:S02]  /*0860*/  UPRMT UR20, UR20, 0x6540, UR4 ;  /* 0x0000654014147896 */ /* 0x000fe40008000004 */
[----:B------:R-:W-:Y:S02]  /*0870*/  UISETP.NE.AND UP0, UPT, UR7, UR23, UPT ;  /* 0x000000170700728c */ /* 0x000fe4000bf05270 */
[----:B------:R-:W-:-:S02]  /*0880*/  USHF.R.U64 UR9, UR10, UR19, UR11 ;  /* 0x000000130a097299 */ /* 0x000fc4000800120b */
[----:B------:R-:W-:Y:S02]  /*0890*/  USHF.L.U32 UR21, UR21, 0x4, URZ ;  /* 0x0000000415157899 */ /* 0x000fe400080006ff */
[----:B------:R-:W-:Y:S02]  /*08a0*/  ULOP3.LUT UR20, UR20, 0xc0, URZ, 0x3c, !UPT ;  /* 0x000000c014147892 */ /* 0x000fe4000f8e3cff */
[----:B------:R-:W-:Y:S02]  /*08b0*/  UIADD3 UR8, UPT, UPT, UR8, 0x6, URZ ;  /* 0x0000000608087890 */ /* 0x000fe4000fffe0ff */
[----:B------:R-:W-:Y:S02]  /*08c0*/  USHF.L.U32 UR9, UR9, 0x2, URZ ;  /* 0x0000000209097899 */ /* 0x000fe400080006ff */
[----:B------:R-:W-:Y:S02]  /*08d0*/  ULOP3.LUT UR20, UR20, 0x30, UR21, 0x34, !UPT ;  /* 0x0000003014147892 */ /* 0x000fe4000f8e3415 */
[----:B------:R-:W-:-:S02]  /*08e0*/  USHF.R.U64 UR21, UR10, UR8, UR11 ;  /* 0x000000080a157299 */ /* 0x000fc4000800120b */
[----:B------:R-:W-:-:S04]  /*08f0*/  ULOP3.LUT UR8, UR20, 0xc, UR9, 0x34, !UPT ;  /* 0x0000000c14087892 */ /* 0x000fc8000f8e3409 */
[----:B------:R-:W-:Y:S01]  /*0900*/  ULOP3.LUT UR4, UR8, 0x3, UR21, 0x34, !UPT ;  /* 0x0000000308047892 */ /* 0x000fe2000f8e3415 */
[----:B------:R-:W-:Y:S11]  /*0910*/  BRA.U UP0, `(.L_x_18) ;  /* 0xfffffffd00ac7547 */ /* 0x000ff6000b83ffff */
[----:B------:R-:W-:Y:S02]  /*0920*/  USHF.L.U32 UR7, UR22, 0x1, URZ ;  /* 0x0000000116077899 */ /* 0x000fe400080006ff */
[----:B------:R-:W-:Y:S02]  /*0930*/  USHF.L.U64.HI UR9, UR4, 0x2, UR5 ;  /* 0x0000000204097899 */ /* 0x000fe40008010205 */
[----:B------:R-:W-:Y:S02]  /*0940*/  USHF.L.U32 UR8, UR4, 0x2, URZ ;  /* 0x0000000204087899 */ /* 0x000fe400080006ff */
[----:B------:R-:W-:-:S12]  /*0950*/  ULOP3.LUT UR7, UR7, 0xfffffff8, URZ, 0xc0, !UPT ;  /* 0xfffffff807077892 */ /* 0x000fd8000f8ec0ff */
.L_x_17:
[----:B------:R-:W-:-:S09]  /*0960*/  UISETP.NE.AND UP1, UPT, UR12, URZ, UPT ;  /* 0x000000ff0c00728c */ /* 0x000fd2000bf25270 */
[----:B------:R-:W-:Y:S05]  /*0970*/  BRA.U !UP1, `(.L_x_19) ;  /* 0x0000000109487547 */ /* 0x000fea000b800000 */
[----:B------:R-:W-:-:S04]  /*0980*/  USHF.R.U64 UR4, UR10, UR7, UR11 ;  /* 0x000000070a047299 */ /* 0x000fc8000800120b */
[----:B------:R-:W-:-:S04]  /*0990*/  ULOP3.LUT UR4, UR4, 0x3, URZ, 0xc0, !UPT ;  /* 0x0000000304047892 */ /* 0x000fc8000f8ec0ff */
[----:B------:R-:W-:-:S04]  /*09a0*/  UIADD3 UR8, UP0, UPT, UR8, UR4, URZ ;  /* 0x0000000408087290 */ /* 0x000fc8000ff1e0ff */
[----:B------:R-:W-:Y:S02]  /*09b0*/  UIADD3.X UR5, UPT, UPT, URZ, UR9, URZ, UP0, !UPT ;  /* 0x00000009ff057290 */ /* 0x000fe400087fe4ff */
[----:B------:R-:W-:Y:S02]  /*09c0*/  UISETP.NE.AND UP0, UPT, UR12, 0x1, UPT ;  /* 0x000000010c00788c */ /* 0x000fe4000bf05270 */
[----:B------:R-:W-:-:S07]  /*09d0*/  ULOP3.LUT UR4, UR8, 0x3, URZ, 0x3c, !UPT ;  /* 0x0000000308047892 */ /* 0x000fce000f8e3cff */
[----:B------:R-:W-:Y:S05]  /*09e0*/  BRA.U !UP0, `(.L_x_19) ;  /* 0x00000001082c7547 */ /* 0x000fea000b800000 */
[----:B------:R-:W-:Y:S02]  /*09f0*/  UISETP.NE.AND UP0, UPT, UR12, 0x2, UPT ;  /* 0x000000020c00788c */ /* 0x000fe4000bf05270 */
[----:B------:R-:W-:Y:S02]  /*0a00*/  UIADD3 UR8, UPT, UPT, UR7, 0x2, URZ ;  /* 0x0000000207087890 */ /* 0x000fe4000fffe0ff */
[----:B------:R-:W-:Y:S02]  /*0a10*/  USHF.L.U32 UR9, UR4, 0x2, URZ ;  /* 0x0000000204097899 */ /* 0x000fe400080006ff */
[----:B------:R-:W-:Y:S02]  /*0a20*/  USHF.R.U64 UR8, UR10, UR8, UR11 ;  /* 0x000000080a087299 */ /* 0x000fe4000800120b */
[----:B------:R-:W-:Y:S02]  /*0a30*/  USHF.L.U64.HI UR5, UR4, 0x2, UR5 ;  /* 0x0000000204057899 */ /* 0x000fe40008010205 */
[----:B------:R-:W-:-:S02]  /*0a40*/  ULOP3.LUT UR4, UR9, 0x3, UR8, 0x34, !UPT ;  /* 0x0000000309047892 */ /* 0x000fc4000f8e3408 */
[----:B------:R-:W-:Y:S02]  /*0a50*/  @UP0 UIADD3 UR7, UPT, UPT, UR7, 0x4, URZ ;  /* 0x0000000407070890 */ /* 0x000fe4000fffe0ff */
[----:B------:R-:W-:Y:S02]  /*0a60*/  @UP0 USHF.L.U32 UR8, UR4, 0x2, URZ ;  /* 0x0000000204080899 */ /* 0x000fe400080006ff */
[----:B------:R-:W-:Y:S02]  /*0a70*/  @UP0 USHF.R.U64 UR7, UR10, UR7, UR11 ;  /* 0x000000070a070299 */ /* 0x000fe4000800120b */
[----:B------:R-:W-:Y:S02]  /*0a80*/  @UP0 USHF.L.U64.HI UR5, UR4, 0x2, UR5 ;  /* 0x0000000204050899 */ /* 0x000fe40008010205 */
[----:B------:R-:W-:-:S12]  /*0a90*/  @UP0 ULOP3.LUT UR4, UR8, 0x3, UR7, 0x34, !UPT ;  /* 0x0000000308040892 */ /* 0x000fd8000f8e3407 */
.L_x_19:
[----:B------:R-:W-:Y:S01]  /*0aa0*/  UISETP.LT.U32.AND UP0, UPT, UR10, UR4, UPT ;  /* 0x000000040a00728c */ /* 0x000fe2000bf01070 */
[----:B------:R-:W-:Y:S01]  /*0ab0*/  UMOV UR9, URZ ;  /* 0x000000ff00097c82 */ /* 0x000fe20008000000 */
[----:B------:R-:W-:Y:S02]  /*0ac0*/  UMOV UR7, URZ ;  /* 0x000000ff00077c82 */ /* 0x000fe40008000000 */
[----:B------:R-:W-:Y:S01]  /*0ad0*/  UISETP.LT.U32.AND.EX UP0, UPT, UR11, UR5, UPT, UP0 ;  /* 0x000000050b00728c */ /* 0x000fe2000bf01100 */
[----:B------:R-:W-:-:S03]  /*0ae0*/  UMOV UR8, URZ ;  /* 0x000000ff00087c82 */ /* 0x000fc60008000000 */
[----:B------:R-:W-:Y:S02]  /*0af0*/  USEL UR19, UR10, UR4, UP0 ;  /* 0x000000040a137287 */ /* 0x000fe40008000000 */
[----:B------:R-:W-:Y:S01]  /*0b00*/  USEL UR11, UR11, UR5, UP0 ;  /* 0x000000050b0b7287 */ /* 0x000fe20008000000 */
[----:B------:R-:W-:Y:S01]  /*0b10*/  UMOV UR10, URZ ;  /* 0x000000ff000a7c82 */ /* 0x000fe20008000000 */
[----:B------:R-:W-:Y:S10]  /*0b20*/  BRA.U !UP2, `(.L_x_20) ;  /* 0x000000050ac87547 */ /* 0x000ff4000b800000 */
[----:B------:R-:W0:Y:S01]  /*0b30*/  I2F.U32.RP R9, R8 ;  /* 0x0000000800097306 */ /* 0x000e220000209000 */
[----:B------:R-:W-:Y:S01]  /*0b40*/  ISETP.NE.U32.AND P0, PT, R8, RZ, PT ;  /* 0x000000ff0800720c */ /* 0x000fe20003f05070 */
[----:B------:R-:W1:Y:S01]  /*0b50*/  LDCU UR24, c[0x0][0x3ac] ;  /* 0x00007580ff1877ac */ /* 0x000e620008000800 */
[----:B------:R-:W-:Y:S01]  /*0b60*/  ULOP3.LUT UR23, UR22, 0x7ffffffc, URZ, 0xc0, !UPT ;  /* 0x7ffffffc16177892 */ /* 0x000fe2000f8ec0ff */
[----:B------:R-:W-:Y:S01]  /*0b70*/  UMOV UR9, URZ ;  /* 0x000000ff00097c82 */ /* 0x000fe20008000000 */
[----:B------:R-:W-:Y:S01]  /*0b80*/  UMOV UR10, URZ ;  /* 0x000000ff000a7c82 */ /* 0x000fe20008000000 */
[----:B------:R-:W-:Y:S01]  /*0b90*/  UMOV UR7, URZ ;  /* 0x000000ff00077c82 */ /* 0x000fe20008000000 */
[----:B------:R-:W-:Y:S01]  /*0ba0*/  UMOV UR8, URZ ;  /* 0x000000ff00087c82 */ /* 0x000fe20008000000 */
[----:B0-----:R-:W0:Y:S02]  /*0bb0*/  MUFU.RCP R9, R9 ;  /* 0x0000000900097308 */ /* 0x001e240000001000 */
[----:B0-----:R-:W-:Y:S01]  /*0bc0*/  VIADD R10, R9, 0xffffffe ;  /* 0x0ffffffe090a7836 */ /* 0x001fe20000000000 */
[----:B------:R-:W-:-:S05]  /*0bd0*/  LOP3.LUT R9, RZ, R8, RZ, 0x33, !PT ;  /* 0x00000008ff097212 */ /* 0x000fca00078e33ff */
[----:B------:R0:W2:Y:S02]  /*0be0*/  F2I.FTZ.U32.TRUNC.NTZ R11, R10 ;  /* 0x0000000a000b7305 */ /* 0x0000a4000021f000 */
[----:B0-----:R-:W-:Y:S02]  /*0bf0*/  IMAD.MOV.U32 R10, RZ, RZ, RZ ;  /* 0x000000ffff0a7224 */ /* 0x001fe400078e00ff */
[----:B--2---:R-:W-:-:S04]  /*0c00*/  IMAD.MOV R13, RZ, RZ, -R11 ;  /* 0x000000ffff0d7224 */ /* 0x004fc800078e0a0b */
[----:B------:R-:W-:-:S04]  /*0c10*/  IMAD R13, R13, R8, RZ ;  /* 0x000000080d0d7224 */ /* 0x000fc800078e02ff */
[----:B-1----:R-:W-:-:S07]  /*0c20*/  IMAD.HI.U32 R6, R11, R13, R10 ;  /* 0x0000000d0b067227 */ /* 0x002fce00078e000a */
.L_x_25:
[----:B------:R-:W0:Y:S01]  /*0c30*/  I2F.U32.RP R13, R8 ;  /* 0x00000008000d7306 */ /* 0x000e220000209000 */
[----:B------:R-:W-:Y:S01]  /*0c40*/  IMAD.HI.U32 R12, R6, UR7, RZ ;  /* 0x00000007060c7c27 */ /* 0x000fe2000f8e00ff */
[----:B------:R-:W-:Y:S02]  /*0c50*/  UIADD3 UR20, UPT, UPT, UR7, 0x1, URZ ;  /* 0x0000000107147890 */ /* 0x000fe4000fffe0ff */
[----:B------:R-:W-:Y:S02]  /*0c60*/  UIADD3 UR22, UPT, UPT, UR7, 0x3, URZ ;  /* 0x0000000307167890 */ /* 0x000fe4000fffe0ff */
[----:B------:R-:W-:Y:S02]  /*0c70*/  UIADD3 UR21, UPT, UPT, UR7, 0x2, URZ ;  /* 0x0000000207157890 */ /* 0x000fe4000fffe0ff */
[----:B0-----:R-:W0:Y:S02]  /*0c80*/  MUFU.RCP R13, R13 ;  /* 0x0000000d000d7308 */ /* 0x001e240000001000 */
[----:B0-----:R-:W-:-:S06]  /*0c90*/  VIADD R10, R13, 0xffffffe ;  /* 0x0ffffffe0d0a7836 */ /* 0x001fcc0000000000 */
[----:B------:R0:W1:Y:S02]  /*0ca0*/  F2I.FTZ.U32.TRUNC.NTZ R11, R10 ;  /* 0x0000000a000b7305 */ /* 0x000064000021f000 */
[----:B0-----:R-:W-:Y:S02]  /*0cb0*/  IMAD.MOV.U32 R10, RZ, RZ, RZ ;  /* 0x000000ffff0a7224 */ /* 0x001fe400078e00ff */
[----:B-1----:R-:W-:-:S04]  /*0cc0*/  IMAD.MOV R15, RZ, RZ, -R11 ;  /* 0x000000ffff0f7224 */ /* 0x002fc800078e0a0b */
[----:B------:R-:W-:-:S04]  /*0cd0*/  IMAD R15, R15, R8, RZ ;  /* 0x000000080f0f7224 */ /* 0x000fc800078e02ff */
[----:B------:R-:W-:-:S04]  /*0ce0*/  IMAD.HI.U32 R6, R11, R15, R10 ;  /* 0x0000000f0b067227 */ /* 0x000fc800078e000a */
[----:B------:R-:W-:Y:S02]  /*0cf0*/  IMAD.MOV R11, RZ, RZ, -R12 ;  /* 0x000000ffff0b7224 */ /* 0x000fe400078e0a0c */
[----:B------:R-:W-:-:S04]  /*0d00*/  IMAD.HI.U32 R10, R6, UR20, RZ ;  /* 0x00000014060a7c27 */ /* 0x000fc8000f8e00ff */
[----:B------:R-:W-:Y:S02]  /*0d10*/  IMAD R11, R8, R11, UR7 ;  /* 0x00000007080b7e24 */ /* 0x000fe4000f8e020b */
[----:B------:R-:W-:-:S03]  /*0d20*/  IMAD.HI.U32 R13, R6, UR22, RZ ;  /* 0x00000016060d7c27 */ /* 0x000fc6000f8e00ff */
[----:B------:R-:W-:Y:S01]  /*0d30*/  ISETP.GE.U32.AND P4, PT, R11, R8, PT ;  /* 0x000000080b00720c */ /* 0x000fe20003f86070 */
[----:B------:R-:W-:Y:S02]  /*0d40*/  IMAD.MOV R15, RZ, RZ, -R10 ;  /* 0x000000ffff0f7224 */ /* 0x000fe400078e0a0a */
[----:B------:R-:W-:-:S04]  /*0d50*/  IMAD.HI.U32 R12, R6, UR21, RZ ;  /* 0x00000015060c7c27 */ /* 0x000fc8000f8e00ff */
[----:B------:R-:W-:Y:S02]  /*0d60*/  IMAD.MOV R19, RZ, RZ, -R13 ;  /* 0x000000ffff137224 */ /* 0x000fe400078e0a0d */
[C---:B------:R-:W-:Y:S02]  /*0d70*/  IMAD R13, R8.reuse, R15, UR20 ;  /* 0x00000014080d7e24 */ /* 0x040fe4000f8e020f */
[----:B------:R-:W-:Y:S02]  /*0d80*/  IMAD.MOV R17, RZ, RZ, -R12 ;  /* 0x000000ffff117224 */ /* 0x000fe400078e0a0c */
[----:B------:R-:W-:Y:S01]  /*0d90*/  @P4 IMAD.IADD R11, R11, 0x1, -R8 ;  /* 0x000000010b0b4824 */ /* 0x000fe200078e0a08 */
[-C--:B------:R-:W-:Y:S01]  /*0da0*/  ISETP.GE.U32.AND P1, PT, R13, R8.reuse, PT ;  /* 0x000000080d00720c */ /* 0x080fe20003f26070 */
[C---:B------:R-:W-:Y:S02]  /*0db0*/  IMAD R15, R8.reuse, R17, UR21 ;  /* 0x00000015080f7e24 */ /* 0x040fe4000f8e0211 */
[----:B------:R-:W-:Y:S01]  /*0dc0*/  IMAD R17, R8, R19, UR22 ;  /* 0x0000001608117e24 */ /* 0x000fe2000f8e0213 */
[----:B------:R-:W-:-:S02]  /*0dd0*/  ISETP.GE.U32.AND P4, PT, R11, R8, PT ;  /* 0x000000080b00720c */ /* 0x000fc40003f86070 */
[-C--:B------:R-:W-:Y:S02]  /*0de0*/  ISETP.GE.U32.AND P2, PT, R15, R8.reuse, PT ;  /* 0x000000080f00720c */ /* 0x080fe40003f46070 */
[----:B------:R-:W-:-:S05]  /*0df0*/  ISETP.GE.U32.AND P3, PT, R17, R8, PT ;  /* 0x000000081100720c */ /* 0x000fca0003f66070 */
[----:B------:R-:W-:-:S04]  /*0e00*/  @P1 IMAD.IADD R13, R13, 0x1, -R8 ;  /* 0x000000010d0d1824 */ /* 0x000fc800078e0a08 */
[--C-:B------:R-:W-:Y:S01]  /*0e10*/  @P4 IMAD.IADD R11, R11, 0x1, -R8.reuse ;  /* 0x000000010b0b4824 */ /* 0x100fe200078e0a08 */
[-C--:B------:R-:W-:Y:S01]  /*0e20*/  ISETP.GE.U32.AND P1, PT, R13, R8.reuse, PT ;  /* 0x000000080d00720c */ /* 0x080fe20003f26070 */
[--C-:B------:R-:W-:Y:S02]  /*0e30*/  @P2 IMAD.IADD R15, R15, 0x1, -R8.reuse ;  /* 0x000000010f0f2824 */ /* 0x100fe400078e0a08 */
[----:B------:R-:W-:Y:S01]  /*0e40*/  @P3 IMAD.IADD R17, R17, 0x1, -R8 ;  /* 0x0000000111113824 */ /* 0x000fe200078e0a08 */
[----:B------:R-:W-:Y:S02]  /*0e50*/  SEL R11, R9, R11, !P0 ;  /* 0x0000000b090b7207 */ /* 0x000fe40004000000 */
[-C--:B------:R-:W-:Y:S02]  /*0e60*/  ISETP.GE.U32.AND P2, PT, R15, R8.reuse, PT ;  /* 0x000000080f00720c */ /* 0x080fe40003f46070 */
[----:B------:R-:W-:Y:S02]  /*0e70*/  ISETP.GE.U32.AND P3, PT, R17, R8, PT ;  /* 0x000000081100720c */ /* 0x000fe40003f66070 */
[----:B------:R-:W-:-:S02]  /*0e80*/  ISETP.NE.U32.AND P0, PT, R8, RZ, PT ;  /* 0x000000ff0800720c */ /* 0x000fc40003f05070 */
[----:B------:R-:W-:Y:S01]  /*0e90*/  LOP3.LUT R9, RZ, R8, RZ, 0x33, !PT ;  /* 0x00000008ff097212 */ /* 0x000fe200078e33ff */
[----:B------:R-:W-:Y:S01]  /*0ea0*/  @P1 IMAD.IADD R13, R13, 0x1, -R8 ;  /* 0x000000010d0d1824 */ /* 0x000fe200078e0a08 */
[----:B------:R-:W-:-:S04]  /*0eb0*/  ISETP.NE.AND P1, PT, R11, RZ, PT ;  /* 0x000000ff0b00720c */ /* 0x000fc80003f25270 */
[----:B------:R-:W-:Y:S01]  /*0ec0*/  SEL R13, R9, R13, !P0 ;  /* 0x0000000d090d7207 */ /* 0x000fe20004000000 */
[--C-:B------:R-:W-:Y:S02]  /*0ed0*/  @P2 IMAD.IADD R15, R15, 0x1, -R8.reuse ;  /* 0x000000010f0f2824 */ /* 0x100fe400078e0a08 */
[----:B------:R-:W-:Y:S01]  /*0ee0*/  @P3 IMAD.IADD R17, R17, 0x1, -R8 ;  /* 0x0000000111113824 */ /* 0x000fe200078e0a08 */
[----:B------:R-:W-:Y:S02]  /*0ef0*/  ISETP.NE.AND P2, PT, R13, RZ, PT ;  /* 0x000000ff0d00720c */ /* 0x000fe40003f45270 */
[C---:B------:R-:W-:Y:S02]  /*0f00*/  SEL R15, R9.reuse, R15, !P0 ;  /* 0x0000000f090f7207 */ /* 0x040fe40004000000 */
[----:B------:R-:W-:Y:S02]  /*0f10*/  SEL R17, R9, R17, !P0 ;  /* 0x0000001109117207 */ /* 0x000fe40004000000 */
[----:B------:R-:W-:-:S02]  /*0f20*/  ISETP.NE.AND P3, PT, R15, RZ, PT ;  /* 0x000000ff0f00720c */ /* 0x000fc40003f65270 */
[----:B------:R-:W-:Y:S01]  /*0f30*/  ISETP.NE.AND P4, PT, R17, RZ, PT ;  /* 0x000000ff1100720c */ /* 0x000fe20003f85270 */
[----:B------:R-:W-:-:S12]  /*0f40*/  @P1 BRA `(.L_x_21) ;  /* 0x00000000002c1947 */ /* 0x000fd80003800000 */
[----:B------:R-:W-:-:S04]  /*0f50*/  ULOP3.LUT UR20, URZ, UR7, URZ, 0x33, !UPT ;  /* 0x00000007ff147292 */ /* 0x000fc8000f8e33ff */
[----:B------:R-:W-:-:S04]  /*0f60*/  UIADD3 UR20, UPT, UPT, UR20, UR24, URZ ;  /* 0x0000001814147290 */ /* 0x000fc8000fffe0ff */
[----:B------:R-:W-:-:S04]  /*0f70*/  USHF.L.U32 UR20, UR20, 0x1, URZ ;  /* 0x0000000114147899 */ /* 0x000fc800080006ff */
[----:B------:R-:W-:Y:S02]  /*0f80*/  USHF.R.U64 UR22, UR19, UR20, UR11 ;  /* 0x0000001413167299 */ /* 0x000fe4000800120b */
[----:B------:R-:W-:Y:S02]  /*0f90*/  USHF.L.U32 UR20, UR8, 0x1, URZ ;  /* 0x0000000108147899 */ /* 0x000fe400080006ff */
[----:B------:R-:W-:Y:S02]  /*0fa0*/  ULOP3.LUT UR22, UR22, 0x3, URZ, 0xc0, !UPT ;  /* 0x0000000316167892 */ /* 0x000fe4000f8ec0ff */
[----:B------:R-:W-:Y:S02]  /*0fb0*/  UIADD3 UR8, UPT, UPT, UR8, 0x1, URZ ;  /* 0x0000000108087890 */ /* 0x000fe4000fffe0ff */
[----:B------:R-:W-:Y:S02]  /*0fc0*/  USHF.L.U32 UR21, UR22, UR20, URZ ;  /* 0x0000001416157299 */ /* 0x000fe400080006ff */
[----:B------:R-:W-:-:S02]  /*0fd0*/  USHF.L.U64.HI UR20, UR22, UR20, URZ ;  /* 0x0000001416147299 */ /* 0x000fc400080102ff */
[----:B------:R-:W-:Y:S02]  /*0fe0*/  ULOP3.LUT UR9, UR21, UR9, URZ, 0xfc, !UPT ;  /* 0x0000000915097292 */ /* 0x000fe4000f8efcff */
[----:B------:R-:W-:-:S12]  /*0ff0*/  ULOP3.LUT UR10, UR20, UR10, URZ, 0xfc, !UPT ;  /* 0x0000000a140a7292 */ /* 0x000fd8000f8efcff */
.L_x_21:
[----:B------:R-:W-:Y:S05]  /*1000*/  @P2 BRA `(.L_x_22) ;  /* 0x0000000000282947 */ /* 0x000fea0003800000 */
[----:B------:R-:W-:Y:S02]  /*1010*/  UIADD3 UR20, UPT, UPT, -UR7, UR24, URZ ;  /* 0x0000001807147290 */ /* 0x000fe4000fffe1ff */
[----:B------:R-:W-:Y:S02]  /*1020*/  USHF.L.U32 UR22, UR8, 0x1, URZ ;  /* 0x0000000108167899 */ /* 0x000fe400080006ff */
[----:B------:R-:W-:Y:S02]  /*1030*/  ULEA UR20, UR20, 0xfffffffc, 0x1 ;  /* 0xfffffffc14147891 */ /* 0x000fe4000f8e08ff */
[----:B------:R-:W-:Y:S02]  /*1040*/  UIADD3 UR8, UPT, UPT, UR8, 0x1, URZ ;  /* 0x0000000108087890 */ /* 0x000fe4000fffe0ff */
[----:B------:R-:W-:-:S04]  /*1050*/  USHF.R.U64 UR20, UR19, UR20, UR11 ;  /* 0x0000001413147299 */ /* 0x000fc8000800120b */
[----:B------:R-:W-:-:S04]  /*1060*/  ULOP3.LUT UR21, UR20, 0x3, URZ, 0xc0, !UPT ;  /* 0x0000000314157892 */ /* 0x000fc8000f8ec0ff */
[----:B------:R-:W-:Y:S02]  /*1070*/  USHF.L.U32 UR20, UR21, UR22, URZ ;  /* 0x0000001615147299 */ /* 0x000fe400080006ff */
[----:B------:R-:W-:Y:S02]  /*1080*/  USHF.L.U64.HI UR21, UR21, UR22, URZ ;  /* 0x0000001615157299 */ /* 0x000fe400080102ff */
[----:B------:R-:W-:Y:S02]  /*1090*/  ULOP3.LUT UR9, UR20, UR9, URZ, 0xfc, !UPT ;  /* 0x0000000914097292 */ /* 0x000fe4000f8efcff */
[----:B------:R-:W-:-:S12]  /*10a0*/  ULOP3.LUT UR10, UR21, UR10, URZ, 0xfc, !UPT ;  /* 0x0000000a150a7292 */ /* 0x000fd8000f8efcff */
.L_x_22:
        /* <DEDUP_REMOVED lines=11> */
.L_x_23:
        /* <DEDUP_REMOVED lines=11> */
.L_x_24:
[----:B------:R-:W-:-:S04]  /*1210*/  UIADD3 UR7, UPT, UPT, UR7, 0x4, URZ ;  /* 0x0000000407077890 */ /* 0x000fc8000fffe0ff */
[----:B------:R-:W-:-:S09]  /*1220*/  UISETP.NE.AND UP0, UPT, UR7, UR23, UPT ;  /* 0x000000170700728c */ /* 0x000fd2000bf05270 */
[----:B------:R-:W-:Y:S05]  /*1230*/  BRA.U UP0, `(.L_x_25) ;  /* 0xfffffff9007c7547 */ /* 0x000fea000b83ffff */
[----:B------:R-:W-:-:S05]  /*1240*/  UMOV UR7, UR23 ;  /* 0x0000001700077c82 */ /* 0x000fca0008000000 */
.L_x_20:
[----:B------:R-:W-:Y:S01]  /*1250*/  UMOV UR20, UR9 ;  /* 0x0000000900147c82 */ /* 0x000fe20008000000 */
[----:B------:R-:W-:Y:S05]  /*1260*/  BRA.U !UP1, `(.L_x_26) ;  /* 0x0000000509407547 */ /* 0x000fea000b800000 */
[----:B------:R-:W0:Y:S01]  /*1270*/  I2F.U32.RP R12, R8 ;  /* 0x00000008000c7306 */ /* 0x000e220000209000 */
[----:B------:R-:W-:Y:S01]  /*1280*/  UISETP.NE.AND UP0, UPT, UR12, 0x1, UPT ;  /* 0x000000010c00788c */ /* 0x000fe2000bf05270 */
[----:B------:R-:W-:-:S06]  /*1290*/  UMOV UR9, UR8 ;  /* 0x0000000800097c82 */ /* 0x000fcc0008000000 */
[----:B0-----:R-:W0:Y:S02]  /*12a0*/  MUFU.RCP R12, R12 ;  /* 0x0000000c000c7308 */ /* 0x001e240000001000 */
[----:B0-----:R-:W-:-:S06]  /*12b0*/  VIADD R10, R12, 0xffffffe ;  /* 0x0ffffffe0c0a7836 */ /* 0x001fcc0000000000 */
[----:B------:R0:W1:Y:S02]  /*12c0*/  F2I.FTZ.U32.TRUNC.NTZ R11, R10 ;  /* 0x0000000a000b7305 */ /* 0x000064000021f000 */
[----:B0-----:R-:W-:Y:S02]  /*12d0*/  IMAD.MOV.U32 R10, RZ, RZ, RZ ;  /* 0x000000ffff0a7224 */ /* 0x001fe400078e00ff */
[----:B-1----:R-:W-:-:S04]  /*12e0*/  IMAD.MOV R9, RZ, RZ, -R11 ;  /* 0x000000ffff097224 */ /* 0x002fc800078e0a0b */
[----:B------:R-:W-:-:S04]  /*12f0*/  IMAD R9, R9, R8, RZ ;  /* 0x0000000809097224 */ /* 0x000fc800078e02ff */
[----:B------:R-:W-:Y:S01]  /*1300*/  IMAD.HI.U32 R11, R11, R9, R10 ;  /* 0x000000090b0b7227 */ /* 0x000fe200078e000a */
[----:B------:R-:W-:-:S05]  /*1310*/  LOP3.LUT R10, RZ, R8, RZ, 0x33, !PT ;  /* 0x00000008ff0a7212 */ /* 0x000fca00078e33ff */
[----:B------:R-:W-:-:S04]  /*1320*/  IMAD.HI.U32 R6, R11, UR7, RZ ;  /* 0x000000070b067c27 */ /* 0x000fc8000f8e00ff */
[----:B------:R-:W-:-:S04]  /*1330*/  IMAD.MOV R9, RZ, RZ, -R6 ;  /* 0x000000ffff097224 */ /* 0x000fc800078e0a06 */
[----:B------:R-:W-:-:S05]  /*1340*/  IMAD R9, R8, R9, UR7 ;  /* 0x0000000708097e24 */ /* 0x000fca000f8e0209 */
[----:B------:R-:W-:-:S13]  /*1350*/  ISETP.GE.U32.AND P0, PT, R9, R8, PT ;  /* 0x000000080900720c */ /* 0x000fda0003f06070 */
[----:B------:R-:W-:Y:S01]  /*1360*/  @P0 IMAD.IADD R9, R9, 0x1, -R8 ;  /* 0x0000000109090824 */ /* 0x000fe200078e0a08 */
[----:B------:R-:W-:-:S04]  /*1370*/  ISETP.NE.U32.AND P0, PT, R8, RZ, PT ;  /* 0x000000ff0800720c */ /* 0x000fc80003f05070 */
[----:B------:R-:W-:-:S13]  /*1380*/  ISETP.GE.U32.AND P1, PT, R9, R8, PT ;  /* 0x000000080900720c */ /* 0x000fda0003f26070 */
[----:B------:R-:W-:-:S05]  /*1390*/  @P1 IMAD.IADD R9, R9, 0x1, -R8 ;  /* 0x0000000109091824 */ /* 0x000fca00078e0a08 */
[----:B------:R-:W-:-:S04]  /*13a0*/  SEL R9, R10, R9, !P0 ;  /* 0x000000090a097207 */ /* 0x000fc80004000000 */
[----:B------:R-:W-:-:S13]  /*13b0*/  ISETP.NE.AND P1, PT, R9, RZ, PT ;  /* 0x000000ff0900720c */ /* 0x000fda0003f25270 */
[----:B------:R-:W-:Y:S05]  /*13c0*/  @P1 BRA `(.L_x_27) ;  /* 0x0000000000301947 */ /* 0x000fea0003800000 */
[----:B------:R-:W0:Y:S01]  /*13d0*/  LDCU UR21, c[0x0][0x3ac] ;  /* 0x00007580ff1577ac */ /* 0x000e220008000800 */
[----:B------:R-:W-:-:S04]  /*13e0*/  ULOP3.LUT UR8, URZ, UR7, URZ, 0x33, !UPT ;  /* 0x00000007ff087292 */ /* 0x000fc8000f8e33ff */
[----:B0-----:R-:W-:-:S04]  /*13f0*/  UIADD3 UR8, UPT, UPT, UR8, UR21, URZ ;  /* 0x0000001508087290 */ /* 0x001fc8000fffe0ff */
        /* <DEDUP_REMOVED lines=9> */
.L_x_27:
[----:B------:R-:W-:Y:S05]  /*1490*/  BRA.U !UP0, `(.L_x_26) ;  /* 0x0000000108b47547 */ /* 0x000fea000b800000 */
[----:B------:R-:W-:Y:S02]  /*14a0*/  UIADD3 UR8, UPT, UPT, UR7, 0x1, URZ ;  /* 0x0000000107087890 */ /* 0x000fe4000fffe0ff */
[----:B------:R-:W-:-:S04]  /*14b0*/  UISETP.NE.AND UP0, UPT, UR12, 0x2, UPT ;  /* 0x000000020c00788c */ /* 0x000fc8000bf05270 */
[----:B------:R-:W-:-:S04]  /*14c0*/  IMAD.HI.U32 R6, R11, UR8, RZ ;  /* 0x000000080b067c27 */ /* 0x000fc8000f8e00ff */
[----:B------:R-:W-:-:S04]  /*14d0*/  IMAD.MOV R9, RZ, RZ, -R6 ;  /* 0x000000ffff097224 */ /* 0x000fc800078e0a06 */
[----:B------:R-:W-:-:S05]  /*14e0*/  IMAD R9, R8, R9, UR8 ;  /* 0x0000000808097e24 */ /* 0x000fca000f8e0209 */
[----:B------:R-:W-:-:S13]  /*14f0*/  ISETP.GE.U32.AND P1, PT, R9, R8, PT ;  /* 0x000000080900720c */ /* 0x000fda0003f26070 */
[----:B------:R-:W-:-:S05]  /*1500*/  @P1 IMAD.IADD R9, R9, 0x1, -R8 ;  /* 0x0000000109091824 */ /* 0x000fca00078e0a08 */
[----:B------:R-:W-:-:S13]  /*1510*/  ISETP.GE.U32.AND P1, PT, R9, R8, PT ;  /* 0x000000080900720c */ /* 0x000fda0003f26070 */
[----:B------:R-:W-:-:S05]  /*1520*/  @P1 IMAD.IADD R9, R9, 0x1, -R8 ;  /* 0x0000000109091824 */ /* 0x000fca00078e0a08 */
[----:B------:R-:W-:-:S04]  /*1530*/  SEL R9, R10, R9, !P0 ;  /* 0x000000090a097207 */ /* 0x000fc80004000000 */
[----:B------:R-:W-:-:S13]  /*1540*/  ISETP.NE.AND P1, PT, R9, RZ, PT ;  /* 0x000000ff0900720c */ /* 0x000fda0003f25270 */
[----:B------:R-:W-:Y:S05]  /*1550*/  @P1 BRA `(.L_x_28) ;  /* 0x00000000002c1947 */ /* 0x000fea0003800000 */
[----:B------:R-:W0:Y:S01]  /*1560*/  LDCU UR8, c[0x0][0x3ac] ;  /* 0x00007580ff0877ac */ /* 0x000e220008000800 */
[----:B------:R-:W-:Y:S02]  /*1570*/  USHF.L.U32 UR22, UR9, 0x1, URZ ;  /* 0x0000000109167899 */ /* 0x000fe400080006ff */
[----:B------:R-:W-:Y:S02]  /*1580*/  UIADD3 UR9, UPT, UPT, UR9, 0x1, URZ ;  /* 0x0000000109097890 */ /* 0x000fe4000fffe0ff */
[----:B0-----:R-:W-:-:S04]  /*1590*/  UIADD3 UR8, UPT, UPT, -UR7, UR8, URZ ;  /* 0x0000000807087290 */ /* 0x001fc8000fffe1ff */
[----:B------:R-:W-:-:S04]  /*15a0*/  ULEA UR8, UR8, 0xfffffffc, 0x1 ;  /* 0xfffffffc08087891 */ /* 0x000fc8000f8e08ff */
[----:B------:R-:W-:-:S04]  /*15b0*/  USHF.R.U64 UR8, UR19, UR8, UR11 ;  /* 0x0000000813087299 */ /* 0x000fc8000800120b */
[----:B------:R-:W-:-:S04]  /*15c0*/  ULOP3.LUT UR21, UR8, 0x3, URZ, 0xc0, !UPT ;  /* 0x0000000308157892 */ /* 0x000fc8000f8ec0ff */
[----:B------:R-:W-:Y:S02]  /*15d0*/  USHF.L.U32 UR8, UR21, UR22, URZ ;  /* 0x0000001615087299 */ /* 0x000fe400080006ff */
[----:B------:R-:W-:Y:S02]  /*15e0*/  USHF.L.U64.HI UR21, UR21, UR22, URZ ;  /* 0x0000001615157299 */ /* 0x000fe400080102ff */
[----:B------:R-:W-:Y:S02]  /*15f0*/  ULOP3.LUT UR20, UR8, UR20, URZ, 0xfc, !UPT ;  /* 0x0000001408147292 */ /* 0x000fe4000f8efcff */
[----:B------:R-:W-:-:S12]  /*1600*/  ULOP3.LUT UR10, UR21, UR10, URZ, 0xfc, !UPT ;  /* 0x0000000a150a7292 */ /* 0x000fd8000f8efcff */
.L_x_28:
[----:B------:R-:W-:Y:S05]  /*1610*/  BRA.U !UP0, `(.L_x_26) ;  /* 0x0000000108547547 */ /* 0x000fea000b800000 */
[----:B------:R-:W-:-:S06]  /*1620*/  UIADD3 UR8, UPT, UPT, UR7, 0x2, URZ ;  /* 0x0000000207087890 */ /* 0x000fcc000fffe0ff */
        /* <DEDUP_REMOVED lines=10> */
[----:B------:R-:W0:Y:S02]  /*16d0*/  LDCU UR8, c[0x0][0x3ac] ;  /* 0x00007580ff0877ac */ /* 0x000e240008000800 */
[----:B0-----:R-:W-:-:S04]  /*16e0*/  UIADD3 UR7, UPT, UPT, -UR7, UR8, URZ ;  /* 0x0000000807077290 */ /* 0x001fc8000fffe1ff */
[----:B------:R-:W-:-:S04]  /*16f0*/  ULEA UR7, UR7, 0xfffffffa, 0x1 ;  /* 0xfffffffa07077891 */ /* 0x000fc8000f8e08ff */
[----:B------:R-:W-:Y:S02]  /*1700*/  USHF.R.U64 UR11, UR19, UR7, UR11 ;  /* 0x00000007130b7299 */ /* 0x000fe4000800120b */
[----:B------:R-:W-:Y:S02]  /*1710*/  USHF.L.U32 UR7, UR9, 0x1, URZ ;  /* 0x0000000109077899 */ /* 0x000fe400080006ff */
[----:B------:R-:W-:-:S04]  /*1720*/  ULOP3.LUT UR9, UR11, 0x3, URZ, 0xc0, !UPT ;  /* 0x000000030b097892 */ /* 0x000fc8000f8ec0ff */
[----:B------:R-:W-:Y:S02]  /*1730*/  USHF.L.U32 UR8, UR9, UR7, URZ ;  /* 0x0000000709087299 */ /* 0x000fe400080006ff */
[----:B------:R-:W-:Y:S02]  /*1740*/  USHF.L.U64.HI UR7, UR9, UR7, URZ ;  /* 0x0000000709077299 */ /* 0x000fe400080102ff */
[----:B------:R-:W-:Y:S02]  /*1750*/  ULOP3.LUT UR20, UR8, UR20, URZ, 0xfc, !UPT ;  /* 0x0000001408147292 */ /* 0x000fe4000f8efcff */
[----:B------:R-:W-:-:S12]  /*1760*/  ULOP3.LUT UR10, UR7, UR10, URZ, 0xfc, !UPT ;  /* 0x0000000a070a7292 */ /* 0x000fd8000f8efcff */
.L_x_26:
[----:B------:R-:W0:Y:S02]  /*1770*/  LDCU.64 UR8, c[0x0][0x3b8] ;  /* 0x00007700ff0877ac */ /* 0x000e240008000a00 */
[----:B0-----:R-:W-:Y:S02]  /*1780*/  ULOP3.LUT UR20, UR20, UR8, URZ, 0x3c, !UPT ;  /* 0x0000000814147292 */ /* 0x001fe4000f8e3cff */
[----:B------:R-:W-:Y:S02]  /*1790*/  ULOP3.LUT UR10, UR10, UR9, URZ, 0x3c, !UPT ;  /* 0x000000090a0a7292 */ /* 0x000fe4000f8e3cff */
[----:B------:R-:W-:-:S04]  /*17a0*/  UISETP.LT.U32.AND UP0, UPT, UR20, UR17, UPT ;  /* 0x000000111400728c */ /* 0x000fc8000bf01070 */
[----:B------:R-:W-:-:S04]  /*17b0*/  UISETP.LT.U32.AND.EX UP0, UPT, UR10, UR18, UPT, UP0 ;  /* 0x000000120a00728c */ /* 0x000fc8000bf01100 */
[----:B------:R-:W-:Y:S02]  /*17c0*/  USEL UR17, UR20, UR17, UP0 ;  /* 0x0000001114117287 */ /* 0x000fe40008000000 */
[----:B------:R-:W-:-:S12]  /*17d0*/  USEL UR18, UR10, UR18, UP0 ;  /* 0x000000120a127287 */ /* 0x000fd80008000000 */
.L_x_15:
[----:B------:R-:W0:Y:S02]  /*17e0*/  LDCU.64 UR8, c[0x0][0x3a8] ;  /* 0x00007500ff0877ac */ /* 0x000e240008000a00 */
[----:B0-----:R-:W-:-:S04]  /*17f0*/  UIADD3 UR8, UPT, UPT, UR8, -UR9, URZ ;  /* 0x8000000908087290 */ /* 0x001fc8000fffe0ff */
[----:B------:R-:W-:-:S09]  /*1800*/  UISETP.NE.AND UP0, UPT, UR6, UR8, UPT ;  /* 0x000000080600728c */ /* 0x000fd2000bf05270 */
[----:B------:R-:W-:Y:S05]  /*1810*/  BRA.U !UP0, `(.L_x_29) ;  /* 0x0000000108107547 */ /* 0x000fea000b800000 */
[----:B------:R-:W-:Y:S01]  /*1820*/  UIADD3 UR6, UPT, UPT, UR6, 0x1, URZ ;  /* 0x0000000106067890 */ /* 0x000fe2000fffe0ff */
[----:B------:R-:W-:Y:S11]  /*1830*/  BRA `(.L_x_30) ;  /* 0xffffffe800dc7947 */ /* 0x000ff6000383ffff */
.L_x_5:
[----:B------:R-:W-:Y:S01]  /*1840*/  UMOV UR17, 0xffffffff ;  /* 0xffffffff00117882 */ /* 0x000fe20000000000 */
[----:B------:R-:W-:-:S05]  /*1850*/  UMOV UR18, 0xffffffff ;  /* 0xffffffff00127882 */ /* 0x000fca0000000000 */
.L_x_29:
[----:B------:R-:W-:Y:S02]  /*1860*/  UISETP.NE.U32.AND UP0, UPT, UR17, UR13, UPT ;  /* 0x0000000d1100728c */ /* 0x000fe4000bf05070 */
[----:B------:R-:W-:Y:S02]  /*1870*/  UISETP.EQ.U32.AND UP1, UPT, UR17, -0x1, UPT ;  /* 0xffffffff1100788c */ /* 0x000fe4000bf22070 */
[----:B------:R-:W-:-:S04]  /*1880*/  UISETP.NE.AND.EX UP0, UPT, UR18, UR16, UPT, UP0 ;  /* 0x000000101200728c */ /* 0x000fc8000bf05300 */
[----:B------:R-:W-:-:S09]  /*1890*/  UISETP.EQ.OR.EX UP0, UPT, UR18, -0x1, !UP0, UP1 ;  /* 0xffffffff1200788c */ /* 0x000fd2000c702710 */
[----:B------:R-:W-:Y:S05]  /*18a0*/  BRA.U UP0, `(.L_x_31) ;  /* 0x0000000100687547 */ /* 0x000fea000b800000 */
[----:B------:R-:W1:Y:S01]  /*18b0*/  S2R R9, SR_LANEID ;  /* 0x0000000000097919 */ /* 0x000e620000000000 */
[----:B------:R-:W-:Y:S01]  /*18c0*/  VOTEU.ANY UR6, UPT, PT ;  /* 0x0000000000067886 */ /* 0x000fe200038e0100 */
[----:B------:R-:W2:Y:S01]  /*18d0*/  LDC.64 R10, c[0x0][0x3a0] ;  /* 0x0000e800ff0a7b82 */ /* 0x000ea20000000a00 */
[----:B------:R-:W1:Y:S08]  /*18e0*/  FLO.U32 R6, UR6 ;  /* 0x0000000600067d00 */ /* 0x000e7000080e0000 */
[----:B------:R-:W2:Y:S01]  /*18f0*/  POPC R13, UR6 ;  /* 0x00000006000d7d09 */ /* 0x000ea20008000000 */
[----:B-1----:R-:W-:-:S13]  /*1900*/  ISETP.EQ.U32.AND P0, PT, R6, R9, PT ;  /* 0x000000090600720c */ /* 0x002fda0003f02070 */
[----:B--2---:R-:W2:Y:S01]  /*1910*/  @P0 ATOMG.E.ADD.STRONG.GPU PT, R11, desc[UR14][R10.64], R13 ;  /* 0x8000000d0a0b09a8 */ /* 0x004ea200081ef10e */
[----:B------:R-:W1:Y:S02]  /*1920*/  S2R R12, SR_LTMASK ;  /* 0x00000000000c7919 */ /* 0x000e640000003900 */
[----:B-1----:R-:W-:Y:S01]  /*1930*/  LOP3.LUT R12, R12, UR6, RZ, 0xc0, !PT ;  /* 0x000000060c0c7c12 */ /* 0x002fe2000f8ec0ff */
[----:B------:R-:W1:Y:S05]  /*1940*/  LDCU UR6, c[0x0][0x3c0] ;  /* 0x00007800ff0677ac */ /* 0x000e6a0008000800 */
[----:B------:R-:W3:Y:S01]  /*1950*/  POPC R12, R12 ;  /* 0x0000000c000c7309 */ /* 0x000ee20000000000 */
[----:B--2---:R-:W3:Y:S02]  /*1960*/  SHFL.IDX PT, R9, R11, R6, 0x1f ;  /* 0x00001f060b097589 */ /* 0x004ee400000e0000 */
[----:B---3--:R-:W-:-:S05]  /*1970*/  IMAD.IADD R9, R9, 0x1, R12 ;  /* 0x0000000109097824 */ /* 0x008fca00078e020c */
[----:B-1----:R-:W-:-:S13]  /*1980*/  ISETP.GE.U32.AND P0, PT, R9, UR6, PT ;  /* 0x0000000609007c0c */ /* 0x002fda000bf06070 */
[----:B0-----:R-:W-:Y:S05]  /*1990*/  @P0 EXIT ;  /* 0x000000000000094d */ /* 0x001fea0003800000 */
[----:B------:R-:W2:Y:S01]  /*19a0*/  LDG.E R6, desc[UR14][R2.64] ;  /* 0x0000000e02067981 */ /* 0x000ea2000c1e1900 */
[----:B------:R-:W0:Y:S03]  /*19b0*/  LDC.64 R10, c[0x0][0x398] ;  /* 0x0000e600ff0a7b82 */ /* 0x000e260000000a00 */
[----:B------:R-:W3:Y:S01]  /*19c0*/  LDG.E R15, desc[UR14][R2.64+0xc] ;  /* 0x00000c0e020f7981 */ /* 0x000ee2000c1e1900 */
[----:B------:R-:W-:Y:S01]  /*19d0*/  IMAD.U32 R12, RZ, RZ, UR17 ;  /* 0x00000011ff0c7e24 */ /* 0x000fe2000f8e00ff */
[----:B------:R-:W-:Y:S01]  /*19e0*/  UMOV UR13, UR17 ;  /* 0x00000011000d7c82 */ /* 0x000fe20008000000 */
[----:B------:R-:W-:Y:S01]  /*19f0*/  IMAD.U32 R13, RZ, RZ, UR18 ;  /* 0x00000012ff0d7e24 */ /* 0x000fe2000f8e00ff */
[----:B------:R-:W-:Y:S01]  /*1a00*/  UMOV UR16, UR18 ;  /* 0x0000001200107c82 */ /* 0x000fe20008000000 */
[----:B0-----:R-:W-:-:S05]  /*1a10*/  IMAD.WIDE.U32 R10, R9, 0x18, R10 ;  /* 0x00000018090a7825 */ /* 0x001fca00078e000a */
[----:B------:R1:W-:Y:S04]  /*1a20*/  STG.E.64 desc[UR14][R10.64], R12 ;  /* 0x0000000c0a007986 */ /* 0x0003e8000c101b0e */
[----:B--2---:R1:W-:Y:S04]  /*1a30*/  STG.E.64 desc[UR14][R10.64+0x8], R6 ;  /* 0x000008060a007986 */ /* 0x0043e8000c101b0e */
[----:B---3--:R1:W-:Y:S02]  /*1a40*/  STG.E desc[UR14][R10.64+0x10], R15 ;  /* 0x0000100f0a007986 */ /* 0x0083e4000c10190e */
.L_x_31:
[----:B------:R-:W-:-:S13]  /*1a50*/  ISETP.NE.AND P0, PT, R7, R0, PT ;  /* 0x000000000700720c */ /* 0x000fda0003f05270 */
[----:B0-----:R-:W-:Y:S05]  /*1a60*/  @!P0 EXIT ;  /* 0x000000000000894d */ /* 0x001fea0003800000 */
[----:B-1----:R-:W-:Y:S01]  /*1a70*/  VIADD R7, R7, 0x1 ;  /* 0x0000000107077836 */ /* 0x002fe20000000000 */
[----:B------:R-:W-:Y:S06]  /*1a80*/  BRA `(.L_x_32) ;  /* 0xffffffe400e87947 */ /* 0x000fec000383ffff */
.L_x_3:
[----:B------:R-:W-:Y:S01]  /*1a90*/  UIADD3 UR12, UPT, UPT, UR9, 0x1, URZ ;  /* 0x00000001090c7890 */ /* 0x000fe2000fffe0ff */
[----:B------:R-:W-:Y:S01]  /*1aa0*/  IMAD.MOV.U32 R7, RZ, RZ, RZ ;  /* 0x000000ffff077224 */ /* 0x000fe200078e00ff */
[----:B------:R-:W-:Y:S01]  /*1ab0*/  UMOV UR7, 0xffffffff ;  /* 0xffffffff00077882 */ /* 0x000fe20000000000 */
[----:B------:R-:W-:Y:S01]  /*1ac0*/  UMOV UR8, 0xffffffff ;  /* 0xffffffff00087882 */ /* 0x000fe20000000000 */
[----:B------:R-:W-:-:S12]  /*1ad0*/  ULOP3.LUT UR13, UR12, 0xfffffffc, URZ, 0xc0, !UPT ;  /* 0xfffffffc0c0d7892 */ /* 0x000fd8000f8ec0ff */
.L_x_44:
[----:B------:R-:W0:Y:S02]  /*1ae0*/  LDCU UR4, c[0x0][0x3a8] ;  /* 0x00007500ff0477ac */ /* 0x000e240008000800 */
[----:B0-----:R-:W-:-:S09]  /*1af0*/  UISETP.GE.AND UP0, UPT, UR4, 0x1, UPT ;  /* 0x000000010400788c */ /* 0x001fd2000bf06270 */
[----:B------:R-:W-:Y:S05]  /*1b00*/  BRA.U !UP0, `(.L_x_33) ;  /* 0x0000000108487547 */ /* 0x000fea000b800000 */
[----:B------:R-:W0:Y:S01]  /*1b10*/  LDCU UR5, c[0x0][0x3a8] ;  /* 0x00007500ff0577ac */ /* 0x000e220008000800 */
[----:B------:R-:W-:-:S05]  /*1b20*/  UMOV UR4, URZ ;  /* 0x000000ff00047c82 */ /* 0x000fca0008000000 */
.L_x_35:
        /* <DEDUP_REMOVED lines=16> */
.L_x_33:
[----:B------:R-:W-:Y:S01]  /*1c30*/  UISETP.GE.U32.AND UP0, UPT, UR9, 0x3, UPT ;  /* 0x000000030900788c */ /* 0x000fe2000bf06070 */
[----:B------:R-:W-:Y:S01]  /*1c40*/  UMOV UR5, 0xffffffff ;  /* 0xffffffff00057882 */ /* 0x000fe20000000000 */
[----:B------:R-:W-:-:S07]  /*1c50*/  UMOV UR6, 0xffffffff ;  /* 0xffffffff00067882 */ /* 0x000fce0000000000 */
[----:B------:R-:W-:Y:S05]  /*1c60*/  BRA.U !UP0, `(.L_x_36) ;  /* 0x0000000108dc7547 */ /* 0x000fea000b800000 */
[----:B------:R-:W-:Y:S01]  /*1c70*/  UISETP.GT.AND UP0, UPT, UR13, URZ, UPT ;  /* 0x000000ff0d00728c */ /* 0x000fe2000bf04270 */
[----:B------:R-:W-:Y:S01]  /*1c80*/  UMOV UR4, URZ ;  /* 0x000000ff00047c82 */ /* 0x000fe20008000000 */
[----:B------:R-:W-:Y:S01]  /*1c90*/  UMOV UR5, 0xffffffff ;  /* 0xffffffff00057882 */ /* 0x000fe20000000000 */
[----:B------:R-:W-:-:S06]  /*1ca0*/  UMOV UR6, 0xffffffff ;  /* 0xffffffff00067882 */ /* 0x000fcc0000000000 */
[----:B------:R-:W-:Y:S05]  /*1cb0*/  BRA.U !UP0, `(.L_x_37) ;  /* 0x0000000108a87547 */ /* 0x000fea000b800000 */
[----:B------:R-:W-:Y:S02]  /*1cc0*/  UIADD3 UR10, UPT, UPT, UR13, -UR4, URZ ;  /* 0x800000040d0a7290 */ /* 0x000fe4000fffe0ff */
[----:B------:R-:W-:Y:S02]  /*1cd0*/  UPLOP3.LUT UP0, UPT, UPT, UPT, UPT, 0x80, 0x8 ;  /* 0x000000000008789c */ /* 0x000fe40003f0f070 */
[----:B------:R-:W-:-:S09]  /*1ce0*/  UISETP.GT.AND UP1, UPT, UR10, 0xc, UPT ;  /* 0x0000000c0a00788c */ /* 0x000fd2000bf24270 */
[----:B------:R-:W-:Y:S05]  /*1cf0*/  BRA.U !UP1, `(.L_x_38) ;  /* 0x0000000109587547 */ /* 0x000fea000b800000 */
[----:B------:R-:W0:Y:S01]  /*1d00*/  LDCU.64 UR16, c[0x0][0x3b8] ;  /* 0x00007700ff1077ac */ /* 0x000e220008000a00 */
[----:B------:R-:W-:Y:S02]  /*1d10*/  UIADD3 UR10, UPT, UPT, UR13, -0xc, URZ ;  /* 0xfffffff40d0a7890 */ /* 0x000fe4000fffe0ff */
[----:B------:R-:W-:-:S11]  /*1d20*/  UPLOP3.LUT UP0, UPT, UPT, UPT, UPT, 0x40, 0x4 ;  /* 0x000000000004789c */ /* 0x000fd60003f0e870 */
.L_x_39:
[----:B0-----:R-:W-:Y:S02]  /*1d30*/  UISETP.LT.U32.AND UP1, UPT, UR5, UR16, UPT ;  /* 0x000000100500728c */ /* 0x001fe4000bf21070 */
[----:B------:R-:W-:Y:S02]  /*1d40*/  UIADD3 UR4, UPT, UPT, UR4, 0x10, URZ ;  /* 0x0000001004047890 */ /* 0x000fe4000fffe0ff */
[----:B------:R-:W-:-:S04]  /*1d50*/  UISETP.LT.U32.AND.EX UP1, UPT, UR6, UR17, UPT, UP1 ;  /* 0x000000110600728c */ /* 0x000fc8000bf21110 */
[----:B------:R-:W-:Y:S02]  /*1d60*/  USEL UR5, UR5, UR16, UP1 ;  /* 0x0000001005057287 */ /* 0x000fe40008800000 */
[----:B------:R-:W-:Y:S02]  /*1d70*/  USEL UR6, UR6, UR17, UP1 ;  /* 0x0000001106067287 */ /* 0x000fe40008800000 */
[----:B------:R-:W-:-:S04]  /*1d80*/  UISETP.LT.U32.AND UP1, UPT, UR5, UR16, UPT ;  /* 0x000000100500728c */ /* 0x000fc8000bf21070 */
        /* <DEDUP_REMOVED lines=11> */
[----:B------:R-:W-:-:S09]  /*1e40*/  UISETP.GE.AND UP1, UPT, UR4, UR10, UPT ;  /* 0x0000000a0400728c */ /* 0x000fd2000bf26270 */
[----:B------:R-:W-:Y:S05]  /*1e50*/  BRA.U !UP1, `(.L_x_39) ;  /* 0xfffffffd09b47547 */ /* 0x000fea000b83ffff */
.L_x_38:
[----:B------:R-:W-:-:S04]  /*1e60*/  UIADD3 UR10, UPT, UPT, UR13, -UR4, URZ ;  /* 0x800000040d0a7290 */ /* 0x000fc8000fffe0ff */
[----:B------:R-:W-:-:S09]  /*1e70*/  UISETP.GT.AND UP1, UPT, UR10, 0x4, UPT ;  /* 0x000000040a00788c */ /* 0x000fd2000bf24270 */
[----:B------:R-:W-:Y:S05]  /*1e80*/  BRA.U !UP1, `(.L_x_40) ;  /* 0x00000001092c7547 */ /* 0x000fea000b800000 */
[----:B------:R-:W0:Y:S01]  /*1e90*/  LDCU.64 UR10, c[0x0][0x3b8] ;  /* 0x00007700ff0a77ac */ /* 0x000e220008000a00 */
[----:B------:R-:W-:Y:S02]  /*1ea0*/  UIADD3 UR4, UPT, UPT, UR4, 0x8, URZ ;  /* 0x0000000804047890 */ /* 0x000fe4000fffe0ff */
[----:B0-----:R-:W-:-:S04]  /*1eb0*/  UISETP.LT.U32.AND UP0, UPT, UR5, UR10, UPT ;  /* 0x0000000a0500728c */ /* 0x001fc8000bf01070 */
[----:B------:R-:W-:-:S04]  /*1ec0*/  UISETP.LT.U32.AND.EX UP0, UPT, UR6, UR11, UPT, UP0 ;  /* 0x0000000b0600728c */ /* 0x000fc8000bf01100 */
[----:B------:R-:W-:Y:S02]  /*1ed0*/  USEL UR5, UR5, UR10, UP0 ;  /* 0x0000000a05057287 */ /* 0x000fe40008000000 */
[----:B------:R-:W-:Y:S02]  /*1ee0*/  USEL UR6, UR6, UR11, UP0 ;  /* 0x0000000b06067287 */ /* 0x000fe40008000000 */
[----:B------:R-:W-:-:S04]  /*1ef0*/  UISETP.LT.U32.AND UP0, UPT, UR5, UR10, UPT ;  /* 0x0000000a0500728c */ /* 0x000fc8000bf01070 */
[----:B------:R-:W-:-:S04]  /*1f00*/  UISETP.LT.U32.AND.EX UP0, UPT, UR6, UR11, UPT, UP0 ;  /* 0x0000000b0600728c */ /* 0x000fc8000bf01100 */
[----:B------:R-:W-:Y:S02]  /*1f10*/  USEL UR5, UR5, UR10, UP0 ;  /* 0x0000000a05057287 */ /* 0x000fe40008000000 */
[----:B------:R-:W-:Y:S02]  /*1f20*/  USEL UR6, UR6, UR11, UP0 ;  /* 0x0000000b06067287 */ /* 0x000fe40008000000 */
[----:B------:R-:W-:-:S11]  /*1f30*/  UPLOP3.LUT UP0, UPT, UPT, UPT, UPT, 0x40, 0x4 ;  /* 0x000000000004789c */ /* 0x000fd60003f0e870 */
.L_x_40:
[----:B------:R-:W-:-:S09]  /*1f40*/  UISETP.NE.OR UP0, UPT, UR4, UR13, UP0 ;  /* 0x0000000d0400728c */ /* 0x000fd20008705670 */
[----:B------:R-:W-:Y:S05]  /*1f50*/  BRA.U !UP0, `(.L_x_36) ;  /* 0x0000000108207547 */ /* 0x000fea000b800000 */
.L_x_37:
[----:B------:R-:W0:Y:S02]  /*1f60*/  LDCU.64 UR10, c[0x0][0x3b8] ;  /* 0x00007700ff0a77ac */ /* 0x000e240008000a00 */
.L_x_41:
[----:B0-----:R-:W-:Y:S02]  /*1f70*/  UISETP.LT.U32.AND UP0, UPT, UR5, UR10, UPT ;  /* 0x0000000a0500728c */ /* 0x001fe4000bf01070 */
[----:B------:R-:W-:Y:S02]  /*1f80*/  UIADD3 UR4, UPT, UPT, UR4, 0x4, URZ ;  /* 0x0000000404047890 */ /* 0x000fe4000fffe0ff */
[----:B------:R-:W-:-:S04]  /*1f90*/  UISETP.LT.U32.AND.EX UP0, UPT, UR6, UR11, UPT, UP0 ;  /* 0x0000000b0600728c */ /* 0x000fc8000bf01100 */
[----:B------:R-:W-:Y:S02]  /*1fa0*/  USEL UR5, UR5, UR10, UP0 ;  /* 0x0000000a05057287 */ /* 0x000fe40008000000 */
[----:B------:R-:W-:Y:S02]  /*1fb0*/  USEL UR6, UR6, UR11, UP0 ;  /* 0x0000000b06067287 */ /* 0x000fe40008000000 */
[----:B------:R-:W-:-:S09]  /*1fc0*/  UISETP.NE.AND UP0, UPT, UR4, UR13, UPT ;  /* 0x0000000d0400728c */ /* 0x000fd2000bf05270 */
[----:B------:R-:W-:Y:S05]  /*1fd0*/  BRA.U UP0, `(.L_x_41) ;  /* 0xfffffffd00e47547 */ /* 0x000fea000b83ffff */
.L_x_36:
[----:B------:R-:W-:-:S09]  /*1fe0*/  ULOP3.LUT UP0, URZ, UR12, 0x3, URZ, 0xc0, !UPT ;  /* 0x000000030cff7892 */ /* 0x000fd2000f80c0ff */
[----:B------:R-:W-:Y:S05]  /*1ff0*/  BRA.U !UP0, `(.L_x_42) ;  /* 0x0000000108207547 */ /* 0x000fea000b800000 */
[----:B------:R-:W0:Y:S02]  /*2000*/  LDCU.64 UR10, c[0x0][0x3b8] ;  /* 0x00007700ff0a77ac */ /* 0x000e240008000a00 */
[----:B0-----:R-:W-:-:S04]  /*2010*/  UISETP.LT.U32.AND UP0, UPT, UR5, UR10, UPT ;  /* 0x0000000a0500728c */ /* 0x001fc8000bf01070 */
[----:B------:R-:W-:-:S04]  /*2020*/  UISETP.LT.U32.AND.EX UP0, UPT, UR6, UR11, UPT, UP0 ;  /* 0x0000000b0600728c */ /* 0x000fc8000bf01100 */
[----:B------:R-:W-:Y:S02]  /*2030*/  USEL UR5, UR5, UR10, UP0 ;  /* 0x0000000a05057287 */ /* 0x000fe40008000000 */
[----:B------:R-:W-:Y:S01]  /*2040*/  USEL UR6, UR6, UR11, UP0 ;  /* 0x0000000b06067287 */ /* 0x000fe20008000000 */
[----:B------:R-:W-:Y:S11]  /*2050*/  BRA `(.L_x_42) ;  /* 0x0000000000087947 */ /* 0x000ff60003800000 */
.L_x_34:
[----:B0-----:R-:W-:Y:S01]  /*2060*/  UMOV UR5, 0xffffffff ;  /* 0xffffffff00057882 */ /* 0x001fe20000000000 */
[----:B------:R-:W-:-:S05]  /*2070*/  UMOV UR6, 0xffffffff ;  /* 0xffffffff00067882 */ /* 0x000fca0000000000 */
.L_x_42:
[----:B------:R-:W-:Y:S02]  /*2080*/  UISETP.NE.U32.AND UP0, UPT, UR5, UR7, UPT ;  /* 0x000000070500728c */ /* 0x000fe4000bf05070 */
[----:B------:R-:W-:Y:S02]  /*2090*/  UISETP.EQ.U32.AND UP1, UPT, UR5, -0x1, UPT ;  /* 0xffffffff0500788c */ /* 0x000fe4000bf22070 */
[----:B------:R-:W-:-:S04]  /*20a0*/  UISETP.NE.AND.EX UP0, UPT, UR6, UR8, UPT, UP0 ;  /* 0x000000080600728c */ /* 0x000fc8000bf05300 */
[----:B------:R-:W-:-:S09]  /*20b0*/  UISETP.EQ.OR.EX UP0, UPT, UR6, -0x1, !UP0, UP1 ;  /* 0xffffffff0600788c */ /* 0x000fd2000c702710 */
[----:B------:R-:W-:Y:S05]  /*20c0*/  BRA.U UP0, `(.L_x_43) ;  /* 0x0000000100687547 */ /* 0x000fea000b800000 */
[----:B------:R-:W0:Y:S01]  /*20d0*/  S2R R13, SR_LANEID ;  /* 0x00000000000d7919 */ /* 0x000e220000000000 */
[----:B------:R-:W-:Y:S01]  /*20e0*/  VOTEU.ANY UR4, UPT, PT ;  /* 0x0000000000047886 */ /* 0x000fe200038e0100 */
[----:B------:R-:W1:Y:S01]  /*20f0*/  LDC.64 R8, c[0x0][0x3a0] ;  /* 0x0000e800ff087b82 */ /* 0x000e620000000a00 */
[----:B------:R-:W0:Y:S08]  /*2100*/  FLO.U32 R6, UR4 ;  /* 0x0000000400067d00 */ /* 0x000e3000080e0000 */
[----:B------:R-:W1:Y:S01]  /*2110*/  POPC R11, UR4 ;  /* 0x00000004000b7d09 */ /* 0x000e620008000000 */
[----:B0-----:R-:W-:-:S13]  /*2120*/  ISETP.EQ.U32.AND P0, PT, R6, R13, PT ;  /* 0x0000000d0600720c */ /* 0x001fda0003f02070 */
[----:B-1----:R-:W2:Y:S01]  /*2130*/  @P0 ATOMG.E.ADD.STRONG.GPU PT, R9, desc[UR14][R8.64], R11 ;  /* 0x8000000b080909a8 */ /* 0x002ea200081ef10e */
[----:B------:R-:W0:Y:S02]  /*2140*/  S2R R10, SR_LTMASK ;  /* 0x00000000000a7919 */ /* 0x000e240000003900 */
[----:B0-----:R-:W-:Y:S01]  /*2150*/  LOP3.LUT R10, R10, UR4, RZ, 0xc0, !PT ;  /* 0x000000040a0a7c12 */ /* 0x001fe2000f8ec0ff */
[----:B------:R-:W0:Y:S05]  /*2160*/  LDCU UR4, c[0x0][0x3c0] ;  /* 0x00007800ff0477ac */ /* 0x000e2a0008000800 */
[----:B------:R-:W1:Y:S01]  /*2170*/  POPC R10, R10 ;  /* 0x0000000a000a7309 */ /* 0x000e620000000000 */
[----:B--2---:R-:W1:Y:S02]  /*2180*/  SHFL.IDX PT, R13, R9, R6, 0x1f ;  /* 0x00001f06090d7589 */ /* 0x004e6400000e0000 */
[----:B-1----:R-:W-:-:S05]  /*2190*/  IMAD.IADD R13, R13, 0x1, R10 ;  /* 0x000000010d0d7824 */ /* 0x002fca00078e020a */
[----:B0-----:R-:W-:-:S13]  /*21a0*/  ISETP.GE.U32.AND P0, PT, R13, UR4, PT ;  /* 0x000000040d007c0c */ /* 0x001fda000bf06070 */
[----:B------:R-:W-:Y:S05]  /*21b0*/  @P0 EXIT ;  /* 0x000000000000094d */ /* 0x000fea0003800000 */
        /* <DEDUP_REMOVED lines=11> */
.L_x_43:
[----:B------:R-:W-:-:S13]  /*2270*/  ISETP.NE.AND P0, PT, R7, R0, PT ;  /* 0x000000000700720c */ /* 0x000fda0003f05270 */
[----:B------:R-:W-:Y:S05]  /*2280*/  @!P0 EXIT ;  /* 0x000000000000894d */ /* 0x000fea0003800000 */
[----:B0-----:R-:W-:Y:S01]  /*2290*/  VIADD R7, R7, 0x1 ;  /* 0x0000000107077836 */ /* 0x001fe20000000000 */
[----:B------:R-:W-:Y:S06]  /*22a0*/  BRA `(.L_x_44) ;  /* 0xfffffff8000c7947 */ /* 0x000fec000383ffff */
.L_x_2:
[----:B------:R-:W-:-:S09]  /*22b0*/  UISETP.GE.AND UP0, UPT, UR12, 0x1, UPT ;  /* 0x000000010c00788c */ /* 0x000fd2000bf06270 */
[----:B------:R-:W-:Y:S05]  /*22c0*/  BRA.U !UP0, `(.L_x_45) ;  /* 0x0000000908fc7547 */ /* 0x000fea000b800000 */
[----:B------:R-:W-:Y:S01]  /*22d0*/  IMAD.MOV.U32 R7, RZ, RZ, RZ ;  /* 0x000000ffff077224 */ /* 0x000fe200078e00ff */
[----:B------:R-:W-:Y:S01]  /*22e0*/  UMOV UR19, 0xffffffff ;  /* 0xffffffff00137882 */ /* 0x000fe20000000000 */
[----:B------:R-:W-:-:S05]  /*22f0*/  UMOV UR20, 0xffffffff ;  /* 0xffffffff00147882 */ /* 0x000fca0000000000 */
.L_x_65:
[----:B------:R-:W0:Y:S02]  /*2300*/  LDCU UR4, c[0x0][0x3a8] ;  /* 0x00007500ff0477ac */ /* 0x000e240008000800 */
[----:B0-----:R-:W-:-:S09]  /*2310*/  UISETP.GE.AND UP0, UPT, UR4, 0x1, UPT ;  /* 0x000000010400788c */ /* 0x001fd2000bf06270 */
[----:B------:R-:W-:Y:S05]  /*2320*/  BRA.U !UP0, `(.L_x_46) ;  /* 0x0000000108487547 */ /* 0x000fea000b800000 */
[----:B------:R-:W0:Y:S01]  /*2330*/  LDCU UR5, c[0x0][0x3a8] ;  /* 0x00007500ff0577ac */ /* 0x000e220008000800 */
[----:B------:R-:W-:-:S05]  /*2340*/  UMOV UR4, URZ ;  /* 0x000000ff00047c82 */ /* 0x000fca0008000000 */
.L_x_48:
        /* <DEDUP_REMOVED lines=16> */
.L_x_46:
[----:B------:R-:W-:Y:S01]  /*2450*/  UMOV UR17, 0xffffffff ;  /* 0xffffffff00117882 */ /* 0x000fe20000000000 */
[----:B------:R-:W-:Y:S01]  /*2460*/  UMOV UR18, 0xffffffff ;  /* 0xffffffff00127882 */ /* 0x000fe20000000000 */
[----:B------:R-:W-:-:S05]  /*2470*/  UMOV UR4, URZ ;  /* 0x000000ff00047c82 */ /* 0x000fca0008000000 */
.L_x_63:
[----:B------:R-:W-:Y:S01]  /*2480*/  VIADD R10, R7, UR4 ;  /* 0x00000004070a7c36 */ /* 0x000fe20008000000 */
[----:B0-----:R-:W0:Y:S01]  /*2490*/  LDCU UR21, c[0x0][0x3ac] ;  /* 0x00007580ff1577ac */ /* 0x001e220008000800 */
[----:B------:R-:W-:Y:S01]  /*24a0*/  UMOV UR10, URZ ;  /* 0x000000ff000a7c82 */ /* 0x000fe20008000000 */
[----:B------:R-:W-:Y:S01]  /*24b0*/  UMOV UR11, URZ ;  /* 0x000000ff000b7c82 */ /* 0x000fe20008000000 */
[----:B------:R-:W-:Y:S01]  /*24c0*/  UMOV UR5, URZ ;  /* 0x000000ff00057c82 */ /* 0x000fe20008000000 */
[----:B------:R-:W-:-:S05]  /*24d0*/  UMOV UR9, URZ ;  /* 0x000000ff00097c82 */ /* 0x000fca0008000000 */
.L_x_58:
[----:B------:R-:W-:-:S05]  /*24e0*/  VIADD R6, R10, UR5 ;  /* 0x000000050a067c36 */ /* 0x000fca0008000000 */
        /* <DEDUP_REMOVED lines=14> */
.L_x_50:
[----:B------:R-:W-:-:S13]  /*25d0*/  ISETP.NE.AND P0, PT, R8, 0x67, PT ;  /* 0x000000670800780c */ /* 0x000fda0003f05270 */
[----:B------:R-:W-:Y:S05]  /*25e0*/  @!P0 BRA `(.L_x_54) ;  /* 0x0000000000508947 */ /* 0x000fea0003800000 */
[----:B------:R-:W-:-:S13]  /*25f0*/  ISETP.NE.AND P0, PT, R8, 0x74, PT ;  /* 0x000000740800780c */ /* 0x000fda0003f05270 */
[----:B------:R-:W-:Y:S05]  /*2600*/  @P0 BRA `(.L_x_53) ;  /* 0x0000000000340947 */ /* 0x000fea0003800000 */
[----:B------:R-:W-:Y:S05]  /*2610*/  BRA `(.L_x_55) ;  /* 0x00000000003c7947 */ /* 0x000fea0003800000 */
.L_x_49:
[----:B------:R-:W-:-:S13]  /*2620*/  ISETP.GT.AND P0, PT, R8, 0x46, PT ;  /* 0x000000460800780c */ /* 0x000fda0003f04270 */
[----:B------:R-:W-:Y:S05]  /*2630*/  @P0 BRA `(.L_x_56) ;  /* 0x0000000000180947 */ /* 0x000fea0003800000 */
[----:B------:R-:W-:-:S13]  /*2640*/  ISETP.NE.AND P0, PT, R8, 0x41, PT ;  /* 0x000000410800780c */ /* 0x000fda0003f05270 */
[----:B------:R-:W-:Y:S05]  /*2650*/  @!P0 BRA `(.L_x_51) ;  /* 0x0000000000388947 */ /* 0x000fea0003800000 */
[----:B------:R-:W-:-:S13]  /*2660*/  ISETP.NE.AND P0, PT, R8, 0x43, PT ;  /* 0x000000430800780c */ /* 0x000fda0003f05270 */
[----:B------:R-:W-:Y:S05]  /*2670*/  @P0 BRA `(.L_x_53) ;  /* 0x0000000000180947 */ /* 0x000fea0003800000 */
.L_x_52:
[----:B------:R-:W-:Y:S01]  /*2680*/  UMOV UR8, 0x1 ;  /* 0x0000000100087882 */ /* 0x000fe20000000000 */
[----:B------:R-:W-:Y:S05]  /*2690*/  BRA `(.L_x_51) ;  /* 0x0000000000287947 */ /* 0x000fea0003800000 */
.L_x_56:
[----:B------:R-:W-:-:S13]  /*26a0*/  ISETP.NE.AND P0, PT, R8, 0x47, PT ;  /* 0x000000470800780c */ /* 0x000fda0003f05270 */
[----:B------:R-:W-:Y:S05]  /*26b0*/  @!P0 BRA `(.L_x_54) ;  /* 0x00000000001c8947 */ /* 0x000fea0003800000 */
[----:B------:R-:W-:-:S13]  /*26c0*/  ISETP.NE.AND P0, PT, R8, 0x54, PT ;  /* 0x000000540800780c */ /* 0x000fda0003f05270 */
[----:B------:R-:W-:Y:S05]  /*26d0*/  @!P0 BRA `(.L_x_55) ;  /* 0x00000000000c8947 */ /* 0x000fea0003800000 */
.L_x_53:
[----:B------:R-:W-:Y:S01]  /*26e0*/  UPLOP3.LUT UP0, UPT, UPT, UPT, UPT, 0x80, 0x8 ;  /* 0x000000000008789c */ /* 0x000fe20003f0f070 */
[----:B------:R-:W-:Y:S01]  /*26f0*/  UMOV UR8, 0x4 ;  /* 0x0000000400087882 */ /* 0x000fe20000000000 */
[----:B------:R-:W-:Y:S09]  /*2700*/  BRA `(.L_x_51) ;  /* 0x00000000000c7947 */ /* 0x000ff20003800000 */
.L_x_55:
[----:B------:R-:W-:Y:S01]  /*2710*/  UMOV UR8, 0x3 ;  /* 0x0000000300087882 */ /* 0x000fe20000000000 */
[----:B------:R-:W-:Y:S05]  /*2720*/  BRA `(.L_x_51) ;  /* 0x0000000000047947 */ /* 0x000fea0003800000 */
.L_x_54:
[----:B------:R-:W-:-:S05]  /*2730*/  UMOV UR8, 0x2 ;  /* 0x0000000200087882 */ /* 0x000fca0000000000 */
.L_x_51:
[----:B------:R-:W-:Y:S05]  /*2740*/  BRA.U UP0, `(.L_x_57) ;  /* 0x0000000500307547 */ /* 0x000fea000b800000 */
[----:B------:R-:W-:Y:S02]  /*2750*/  UIADD3 UR5, UPT, UPT, UR5, 0x1, URZ ;  /* 0x0000000105057890 */ /* 0x000fe4000fffe0ff */
[----:B------:R-:W-:Y:S02]  /*2760*/  USHF.L.U64.HI UR11, UR10, 0x2, UR11 ;  /* 0x000000020a0b7899 */ /* 0x000fe4000801020b */
[----:B0-----:R-:W-:Y:S02]  /*2770*/  UISETP.NE.AND UP0, UPT, UR5, UR21, UPT ;  /* 0x000000150500728c */ /* 0x001fe4000bf05270 */
[----:B------:R-:W-:Y:S02]  /*2780*/  USHF.L.U32 UR10, UR10, 0x2, URZ ;  /* 0x000000020a0a7899 */ /* 0x000fe400080006ff */
[----:B------:R-:W-:Y:S02]  /*2790*/  ULOP3.LUT UR11, UR9, UR11, URZ, 0xfc, !UPT ;  /* 0x0000000b090b7292 */ /* 0x000fe4000f8efcff */
[----:B------:R-:W-:-:S03]  /*27a0*/  ULOP3.LUT UR10, UR8, UR10, URZ, 0xfc, !UPT ;  /* 0x0000000a080a7292 */ /* 0x000fc6000f8efcff */
[----:B------:R-:W-:Y:S09]  /*27b0*/  BRA.U UP0, `(.L_x_58) ;  /* 0xfffffffd00487547 */ /* 0x000ff2000b83ffff */
[----:B------:R-:W-:-:S04]  /*27c0*/  UISETP.NE.U32.AND UP0, UPT, UR10, -0x1, UPT ;  /* 0xffffffff0a00788c */ /* 0x000fc8000bf05070 */
[----:B------:R-:W-:-:S09]  /*27d0*/  UISETP.NE.AND.EX UP0, UPT, UR11, -0x1, UPT, UP0 ;  /* 0xffffffff0b00788c */ /* 0x000fd2000bf05300 */
[----:B------:R-:W-:Y:S05]  /*27e0*/  BRA.U !UP0, `(.L_x_57) ;  /* 0x0000000508087547 */ /* 0x000fea000b800000 */
[----:B------:R-:W-:Y:S01]  /*27f0*/  UIADD3 UR5, UPT, UPT, UR21, -0x1, URZ ;  /* 0xffffffff15057890 */ /* 0x000fe2000fffe0ff */
[----:B------:R-:W-:Y:S01]  /*2800*/  UMOV UR8, URZ ;  /* 0x000000ff00087c82 */ /* 0x000fe20008000000 */
[----:B------:R-:W-:Y:S02]  /*2810*/  UMOV UR9, URZ ;  /* 0x000000ff00097c82 */ /* 0x000fe40008000000 */
[----:B------:R-:W-:-:S03]  /*2820*/  UISETP.GE.U32.AND UP0, UPT, UR5, 0x3, UPT ;  /* 0x000000030500788c */ /* 0x000fc6000bf06070 */
[----:B------:R-:W-:-:S06]  /*2830*/  UMOV UR5, URZ ;  /* 0x000000ff00057c82 */ /* 0x000fcc0008000000 */
[----:B------:R-:W-:Y:S05]  /*2840*/  BRA.U !UP0, `(.L_x_59) ;  /* 0x0000000108747547 */ /* 0x000fea000b800000 */
[----:B------:R-:W-:Y:S01]  /*2850*/  ULOP3.LUT UR22, UR21, 0x7ffffffc, URZ, 0xc0, !UPT ;  /* 0x7ffffffc15167892 */ /* 0x000fe2000f8ec0ff */
[----:B------:R-:W-:Y:S01]  /*2860*/  UMOV UR6, URZ ;  /* 0x000000ff00067c82 */ /* 0x000fe20008000000 */
[----:B------:R-:W-:Y:S01]  /*2870*/  UMOV UR7, URZ ;  /* 0x000000ff00077c82 */ /* 0x000fe20008000000 */
[----:B------:R-:W-:-:S09]  /*2880*/  UMOV UR5, URZ ;  /* 0x000000ff00057c82 */ /* 0x000fd20008000000 */
.L_x_60:
        /* <DEDUP_REMOVED lines=25> */
.L_x_59:
[----:B------:R-:W-:Y:S01]  /*2a20*/  ULOP3.LUT UP0, UR12, UR21, 0x3, URZ, 0xc0, !UPT ;  /* 0x00000003150c7892 */ /* 0x000fe2000f80c0ff */
[----:B------:R-:W0:Y:S08]  /*2a30*/  LDCU.64 UR22, c[0x0][0x3b8] ;  /* 0x00007700ff1677ac */ /* 0x000e300008000a00 */
        /* <DEDUP_REMOVED lines=19> */
.L_x_61:
[----:B------:R-:W-:-:S04]  /*2b70*/  UISETP.LT.U32.AND UP0, UPT, UR10, UR6, UPT ;  /* 0x000000060a00728c */ /* 0x000fc8000bf01070 */
[----:B------:R-:W-:-:S04]  /*2b80*/  UISETP.LT.U32.AND.EX UP0, UPT, UR11, UR7, UPT, UP0 ;  /* 0x000000070b00728c */ /* 0x000fc8000bf01100 */
[----:B------:R-:W-:Y:S02]  /*2b90*/  USEL UR5, UR10, UR6, UP0 ;  /* 0x000000060a057287 */ /* 0x000fe40008000000 */
[----:B------:R-:W-:Y:S02]  /*2ba0*/  USEL UR8, UR11, UR7, UP0 ;  /* 0x000000070b087287 */ /* 0x000fe40008000000 */
[----:B0-----:R-:W-:Y:S02]  /*2bb0*/  ULOP3.LUT UR5, UR5, UR22, URZ, 0x3c, !UPT ;  /* 0x0000001605057292 */ /* 0x001fe4000f8e3cff */
[----:B------:R-:W-:Y:S02]  /*2bc0*/  ULOP3.LUT UR8, UR8, UR23, URZ, 0x3c, !UPT ;  /* 0x0000001708087292 */ /* 0x000fe4000f8e3cff */
[----:B------:R-:W-:-:S04]  /*2bd0*/  UISETP.LT.U32.AND UP0, UPT, UR5, UR17, UPT ;  /* 0x000000110500728c */ /* 0x000fc8000bf01070 */
[----:B------:R-:W-:-:S04]  /*2be0*/  UISETP.LT.U32.AND.EX UP0, UPT, UR8, UR18, UPT, UP0 ;  /* 0x000000120800728c */ /* 0x000fc8000bf01100 */
[----:B------:R-:W-:Y:S02]  /*2bf0*/  USEL UR17, UR5, UR17, UP0 ;  /* 0x0000001105117287 */ /* 0x000fe40008000000 */
[----:B------:R-:W-:-:S12]  /*2c00*/  USEL UR18, UR8, UR18, UP0 ;  /* 0x0000001208127287 */ /* 0x000fd80008000000 */
.L_x_57:
[----:B------:R-:W1:Y:S02]  /*2c10*/  LDCU.64 UR8, c[0x0][0x3a8] ;  /* 0x00007500ff0877ac */ /* 0x000e640008000a00 */
[----:B-1----:R-:W-:-:S04]  /*2c20*/  UIADD3 UR8, UPT, UPT, UR8, -UR9, URZ ;  /* 0x8000000908087290 */ /* 0x002fc8000fffe0ff */
[----:B------:R-:W-:-:S09]  /*2c30*/  UISETP.NE.AND UP0, UPT, UR4, UR8, UPT ;  /* 0x000000080400728c */ /* 0x000fd2000bf05270 */
[----:B------:R-:W-:Y:S05]  /*2c40*/  BRA.U !UP0, `(.L_x_62) ;  /* 0x0000000108107547 */ /* 0x000fea000b800000 */
[----:B------:R-:W-:Y:S01]  /*2c50*/  UIADD3 UR4, UPT, UPT, UR4, 0x1, URZ ;  /* 0x0000000104047890 */ /* 0x000fe2000fffe0ff */
[----:B------:R-:W-:Y:S11]  /*2c60*/  BRA `(.L_x_63) ;  /* 0xfffffff800047947 */ /* 0x000ff6000383ffff */
.L_x_47:
[----:B------:R-:W-:Y:S01]  /*2c70*/  UMOV UR17, 0xffffffff ;  /* 0xffffffff00117882 */ /* 0x000fe20000000000 */
[----:B------:R-:W-:-:S05]  /*2c80*/  UMOV UR18, 0xffffffff ;  /* 0xffffffff00127882 */ /* 0x000fca0000000000 */
.L_x_62:
        /* <DEDUP_REMOVED lines=31> */
.L_x_64:
[----:B------:R-:W-:-:S13]  /*2e80*/  ISETP.NE.AND P0, PT, R7, R0, PT ;  /* 0x000000000700720c */ /* 0x000fda0003f05270 */
[----:B0-----:R-:W-:Y:S05]  /*2e90*/  @!P0 EXIT ;  /* 0x000000000000894d */ /* 0x001fea0003800000 */
[----:B-1----:R-:W-:Y:S01]  /*2ea0*/  VIADD R7, R7, 0x1 ;  /* 0x0000000107077836 */ /* 0x002fe20000000000 */
[----:B------:R-:W-:Y:S06]  /*2eb0*/  BRA `(.L_x_65) ;  /* 0xfffffff400107947 */ /* 0x000fec000383ffff */
.L_x_45:
[----:B------:R-:W-:-:S09]  /*2ec0*/  UISETP.GE.AND UP0, UPT, UR4, 0x1, UPT ;  /* 0x000000010400788c */ /* 0x000fd2000bf06270 */
[----:B------:R-:W-:Y:S05]  /*2ed0*/  BRA.U !UP0, `(.L_x_66) ;  /* 0x0000000508fc7547 */ /* 0x000fea000b800000 */
[----:B------:R-:W-:Y:S01]  /*2ee0*/  UIADD3 UR12, UPT, UPT, UR9, 0x1, URZ ;  /* 0x00000001090c7890 */ /* 0x000fe2000fffe0ff */
[----:B------:R-:W-:Y:S01]  /*2ef0*/  IMAD.MOV.U32 R7, RZ, RZ, RZ ;  /* 0x000000ffff077224 */ /* 0x000fe200078e00ff */
[----:B------:R-:W-:Y:S01]  /*2f00*/  UMOV UR7, 0xffffffff ;  /* 0xffffffff00077882 */ /* 0x000fe20000000000 */
[----:B------:R-:W-:Y:S01]  /*2f10*/  UMOV UR8, 0xffffffff ;  /* 0xffffffff00087882 */ /* 0x000fe20000000000 */
[----:B------:R-:W-:-:S12]  /*2f20*/  ULOP3.LUT UR13, UR12, 0xfffffffc, URZ, 0xc0, !UPT ;  /* 0xfffffffc0c0d7892 */ /* 0x000fd8000f8ec0ff */
.L_x_77:
[----:B------:R-:W0:Y:S01]  /*2f30*/  LDCU UR5, c[0x0][0x3a8] ;  /* 0x00007500ff0577ac */ /* 0x000e220008000800 */
[----:B------:R-:W-:-:S05]  /*2f40*/  UMOV UR4, URZ ;  /* 0x000000ff00047c82 */ /* 0x000fca0008000000 */
.L_x_68:
        /* <DEDUP_REMOVED lines=32> */
.L_x_72:
        /* <DEDUP_REMOVED lines=19> */
.L_x_71:
        /* <DEDUP_REMOVED lines=14> */
.L_x_73:
[----:B------:R-:W-:-:S09]  /*3360*/  UISETP.NE.OR UP0, UPT, UR4, UR13, UP0 ;  /* 0x0000000d0400728c */ /* 0x000fd20008705670 */
[----:B------:R-:W-:Y:S05]  /*3370*/  BRA.U !UP0, `(.L_x_69) ;  /* 0x0000000108207547 */ /* 0x000fea000b800000 */
.L_x_70:
[----:B------:R-:W0:Y:S02]  /*3380*/  LDCU.64 UR10, c[0x0][0x3b8] ;  /* 0x00007700ff0a77ac */ /* 0x000e240008000a00 */
.L_x_74:
[----:B0-----:R-:W-:Y:S02]  /*3390*/  UISETP.LT.U32.AND UP0, UPT, UR5, UR10, UPT ;  /* 0x0000000a0500728c */ /* 0x001fe4000bf01070 */
[----:B------:R-:W-:Y:S02]  /*33a0*/  UIADD3 UR4, UPT, UPT, UR4, 0x4, URZ ;  /* 0x0000000404047890 */ /* 0x000fe4000fffe0ff */
[----:B------:R-:W-:-:S04]  /*33b0*/  UISETP.LT.U32.AND.EX UP0, UPT, UR6, UR11, UPT, UP0 ;  /* 0x0000000b0600728c */ /* 0x000fc8000bf01100 */
[----:B------:R-:W-:Y:S02]  /*33c0*/  USEL UR5, UR5, UR10, UP0 ;  /* 0x0000000a05057287 */ /* 0x000fe40008000000 */
[----:B------:R-:W-:Y:S02]  /*33d0*/  USEL UR6, UR6, UR11, UP0 ;  /* 0x0000000b06067287 */ /* 0x000fe40008000000 */
[----:B------:R-:W-:-:S09]  /*33e0*/  UISETP.NE.AND UP0, UPT, UR4, UR13, UPT ;  /* 0x0000000d0400728c */ /* 0x000fd2000bf05270 */
[----:B------:R-:W-:Y:S05]  /*33f0*/  BRA.U UP0, `(.L_x_74) ;  /* 0xfffffffd00e47547 */ /* 0x000fea000b83ffff */
.L_x_69:
        /* <DEDUP_REMOVED lines=8> */
.L_x_67:
[----:B0-----:R-:W-:Y:S01]  /*3480*/  UMOV UR5, 0xffffffff ;  /* 0xffffffff00057882 */ /* 0x001fe20000000000 */
[----:B------:R-:W-:-:S05]  /*3490*/  UMOV UR6, 0xffffffff ;  /* 0xffffffff00067882 */ /* 0x000fca0000000000 */
.L_x_75:
        /* <DEDUP_REMOVED lines=31> */
.L_x_76:
[----:B------:R-:W-:-:S13]  /*3690*/  ISETP.NE.AND P0, PT, R7, R0, PT ;  /* 0x000000000700720c */ /* 0x000fda0003f05270 */
[----:B------:R-:W-:Y:S05]  /*36a0*/  @!P0 EXIT ;  /* 0x000000000000894d */ /* 0x000fea0003800000 */
[----:B0-----:R-:W-:Y:S01]  /*36b0*/  VIADD R7, R7, 0x1 ;  /* 0x0000000107077836 */ /* 0x001fe20000000000 */
[----:B------:R-:W-:Y:S06]  /*36c0*/  BRA `(.L_x_77) ;  /* 0xfffffff800187947 */ /* 0x000fec000383ffff */
.L_x_66:
[----:B------:R-:W-:Y:S01]  /*36d0*/  UIADD3 UR12, UPT, UPT, UR9, 0x1, URZ ;  /* 0x00000001090c7890 */ /* 0x000fe2000fffe0ff */
[----:B------:R-:W-:Y:S01]  /*36e0*/  IMAD.MOV.U32 R5, RZ, RZ, RZ ;  /* 0x000000ffff057224 */ /* 0x000fe200078e00ff */
[----:B------:R-:W-:Y:S01]  /*36f0*/  UMOV UR7, 0xffffffff ;  /* 0xffffffff00077882 */ /* 0x000fe20000000000 */
[----:B------:R-:W-:Y:S01]  /*3700*/  UMOV UR8, 0xffffffff ;  /* 0xffffffff00087882 */ /* 0x000fe20000000000 */
[----:B------:R-:W-:-:S12]  /*3710*/  ULOP3.LUT UR13, UR12, 0xfffffffc, URZ, 0xc0, !UPT ;  /* 0xfffffffc0c0d7892 */ /* 0x000fd8000f8ec0ff */
.L_x_85:
        /* <DEDUP_REMOVED lines=16> */
.L_x_81:
        /* <DEDUP_REMOVED lines=19> */
.L_x_80:
        /* <DEDUP_REMOVED lines=14> */
.L_x_82:
[----:B------:R-:W-:-:S09]  /*3a30*/  UISETP.NE.OR UP0, UPT, UR4, UR13, UP0 ;  /* 0x0000000d0400728c */ /* 0x000fd20008705670 */
[----:B------:R-:W-:Y:S05]  /*3a40*/  BRA.U !UP0, `(.L_x_78) ;  /* 0x0000000108207547 */ /* 0x000fea000b800000 */
.L_x_79:
[----:B------:R-:W0:Y:S02]  /*3a50*/  LDCU.64 UR10, c[0x0][0x3b8] ;  /* 0x00007700ff0a77ac */ /* 0x000e240008000a00 */
.L_x_83:
[----:B0-----:R-:W-:Y:S02]  /*3a60*/  UISETP.LT.U32.AND UP0, UPT, UR5, UR10, UPT ;  /* 0x0000000a0500728c */ /* 0x001fe4000bf01070 */
[----:B------:R-:W-:Y:S02]  /*3a70*/  UIADD3 UR4, UPT, UPT, UR4, 0x4, URZ ;  /* 0x0000000404047890 */ /* 0x000fe4000fffe0ff */
[----:B------:R-:W-:-:S04]  /*3a80*/  UISETP.LT.U32.AND.EX UP0, UPT, UR6, UR11, UPT, UP0 ;  /* 0x0000000b0600728c */ /* 0x000fc8000bf01100 */
[----:B------:R-:W-:Y:S02]  /*3a90*/  USEL UR5, UR5, UR10, UP0 ;  /* 0x0000000a05057287 */ /* 0x000fe40008000000 */
[----:B------:R-:W-:Y:S02]  /*3aa0*/  USEL UR6, UR6, UR11, UP0 ;  /* 0x0000000b06067287 */ /* 0x000fe40008000000 */
[----:B------:R-:W-:-:S09]  /*3ab0*/  UISETP.NE.AND UP0, UPT, UR4, UR13, UPT ;  /* 0x0000000d0400728c */ /* 0x000fd2000bf05270 */
[----:B------:R-:W-:Y:S05]  /*3ac0*/  BRA.U UP0, `(.L_x_83) ;  /* 0xfffffffd00e47547 */ /* 0x000fea000b83ffff */
.L_x_78:
[----:B------:R-:W0:Y:S01]  /*3ad0*/  LDCU.64 UR10, c[0x0][0x3b8] ;  /* 0x00007700ff0a77ac */ /* 0x000e220008000a00 */
[----:B------:R-:W-:Y:S02]  /*3ae0*/  ULOP3.LUT UP1, URZ, UR12, 0x3, URZ, 0xc0, !UPT ;  /* 0x000000030cff7892 */ /* 0x000fe4000f82c0ff */
[----:B0-----:R-:W-:-:S04]  /*3af0*/  UISETP.LT.U32.AND UP0, UPT, UR5, UR10, UPT ;  /* 0x0000000a0500728c */ /* 0x001fc8000bf01070 */
[----:B------:R-:W-:-:S05]  /*3b00*/  UISETP.LT.U32.AND.EX UP0, UPT, UR6, UR11, UPT, UP0 ;  /* 0x0000000b0600728c */ /* 0x000fca000bf01100 */
[----:B------:R-:W-:Y:S02]  /*3b10*/  @UP1 USEL UR5, UR5, UR10, UP0 ;  /* 0x0000000a05051287 */ /* 0x000fe40008000000 */
[----:B------:R-:W-:Y:S02]  /*3b20*/  @UP1 USEL UR6, UR6, UR11, UP0 ;  /* 0x0000000b06061287 */ /* 0x000fe40008000000 */
        /* <DEDUP_REMOVED lines=31> */
.L_x_84:
[C---:B------:R-:W-:Y:S01]  /*3d20*/  ISETP.NE.AND P0, PT, R5.reuse, R0, PT ;  /* 0x000000000500720c */ /* 0x040fe20003f05270 */
[----:B0-----:R-:W-:-:S12]  /*3d30*/  VIADD R5, R5, 0x1 ;  /* 0x0000000105057836 */ /* 0x001fd80000000000 */
[----:B------:R-:W-:Y:S05]  /*3d40*/  @P0 BRA `(.L_x_85) ;  /* 0xfffffff800740947 */ /* 0x000fea000383ffff */
[----:B------:R-:W-:Y:S05]  /*3d50*/  EXIT ;  /* 0x000000000000794d */ /* 0x000fea0003800000 */
.L_x_86:
        /* <DEDUP_REMOVED lines=10> */
.L_x_89:


//--------------------- .nv.shared.reserved.0     --------------------------
	.section	.nv.shared.reserved.0,"aw",@nobits
	.weak		__nv_reservedSMEM_offset_0_alias
	.size		__nv_reservedSMEM_offset_0_alias, 0, 64
	.other		__nv_reservedSMEM_offset_0_alias,@"STO_CUDA_RESERVED_SHARED STV_DEFAULT"
__nv_reservedSMEM_offset_0_alias:
	.zero		0
	.zero		64


//--------------------- .nv.global                --------------------------
	.section	.nv.global,"aw",@nobits
.nv.global:
	.type		_ZN34_INTERNAL_30bd8dd6_4_k_cu_82488ad96thrust24THRUST_300001_SM_1000_NS12placeholders2_8E,@object
	.size		_ZN34_INTERNAL_30bd8dd6_4_k_cu_82488ad96thrust24THRUST_300001_SM_1000_NS12placeholders2_8E,(_ZN34_INTERNAL_30bd8dd6_4_k_cu_82488ad94cuda3std3__436_GLOBAL__N__30bd8dd6_4_k_cu_82488ad96ignoreE - _ZN34_INTERNAL_30bd8dd6_4_k_cu_82488ad96thrust24THRUST_300001_SM_1000_NS12placeholders2_8E)
_ZN34_INTERNAL_30bd8dd6_4_k_cu_82488ad96thrust24THRUST_300001_SM_1000_NS12placeholders2_8E:
	.zero		1
	.type		_ZN34_INTERNAL_30bd8dd6_4_k_cu_82488ad94cuda3std3__436_GLOBAL__N__30bd8dd6_4_k_cu_82488ad96ignoreE,@object
	.size		_ZN34_INTERNAL_30bd8dd6_4_k_cu_82488ad94cuda3std3__436_GLOBAL__N__30bd8dd6_4_k_cu_82488ad96ignoreE,(_ZN34_INTERNAL_30bd8dd6_4_k_cu_82488ad94cuda3std6ranges3__45__cpo4dataE - _ZN34_INTERNAL_30bd8dd6_4_k_cu_82488ad94cuda3std3__436_GLOBAL__N__30bd8dd6_4_k_cu_82488ad96ignoreE)
_ZN34_INTERNAL_30bd8dd6_4_k_cu_82488ad94cuda3std3__436_GLOBAL__N__30bd8dd6_4_k_cu_82488ad96ignoreE:
	.zero		1
	.type		_ZN34_INTERNAL_30bd8dd6_4_k_cu_82488ad94cuda3std6ranges3__45__cpo4dataE,@object
	.size		_ZN34_INTERNAL_30bd8dd6_4_k_cu_82488ad94cuda3std6ranges3__45__cpo4dataE,(_ZN34_INTERNAL_30bd8dd6_4_k_cu_82488ad96thrust24THRUST_300001_SM_1000_NS6system3cpp3parE - _ZN34_INTERNAL_30bd8dd6_4_k_cu_82488ad94cuda3std6ranges3__45__cpo4dataE)
_ZN34_INTERNAL_30bd8dd6_4_k_cu_82488ad94cuda3std6ranges3__45__cpo4dataE:
	.zero		1
	.type		_ZN34_INTERNAL_30bd8dd6_4_k_cu_82488ad96thrust24THRUST_300001_SM_1000_NS6system3cpp3parE,@object
	.size		_ZN34_INTERNAL_30bd8dd6_4_k_cu_82488ad96thrust24THRUST_300001_SM_1000_NS6system3cpp3parE,(_ZN34_INTERNAL_30bd8dd6_4_k_cu_82488ad94cuda3std3__45__cpo5beginE - _ZN34_INTERNAL_30bd8dd6_4_k_cu_82488ad96thrust24THRUST_300001_SM_1000_NS6system3cpp3parE)
_ZN34_INTERNAL_30bd8dd6_4_k_cu_82488ad96thrust24THRUST_300001_SM_1000_NS6system3cpp3parE:
	.zero		1
	.type		_ZN34_INTERNAL_30bd8dd6_4_k_cu_82488ad94cuda3std3__45__cpo5beginE,@object
	.size		_ZN34_INTERNAL_30bd8dd6_4_k_cu_82488ad94cuda3std3__45__cpo5beginE,(_ZN34_INTERNAL_30bd8dd6_4_k_cu_82488ad94cuda3std6ranges3__45__cpo5beginE - _ZN34_INTERNAL_30bd8dd6_4_k_cu_82488ad94cuda3std3__45__cpo5beginE)
_ZN34_INTERNAL_30bd8dd6_4_k_cu_82488ad94cuda3std3__45__cpo5beginE:
	.zero		1
	.type		_ZN34_INTERNAL_30bd8dd6_4_k_cu_82488ad94cuda3std6ranges3__45__cpo5beginE,@object
	.size		_ZN34_INTERNAL_30bd8dd6_4_k_cu_82488ad94cuda3std6ranges3__45__cpo5beginE,(_ZN34_INTERNAL_30bd8dd6_4_k_cu_82488ad96thrust24THRUST_300001_SM_1000_NS6deviceE - _ZN34_INTERNAL_30bd8dd6_4_k_cu_82488ad94cuda3std6ranges3__45__cpo5beginE)
_ZN34_INTERNAL_30bd8dd6_4_k_cu_82488ad94cuda3std6ranges3__45__cpo5beginE:
	.zero		1
	.type		_ZN34_INTERNAL_30bd8dd6_4_k_cu_82488ad96thrust24THRUST_300001_SM_1000_NS6deviceE,@object
	.size		_ZN34_INTERNAL_30bd8dd6_4_k_cu_82488ad96thrust24THRUST_300001_SM_1000_NS6deviceE,(_ZN34_INTERNAL_30bd8dd6_4_k_cu_82488ad94cuda3std3__47nulloptE - _ZN34_INTERNAL_30bd8dd6_4_k_cu_82488ad96thrust24THRUST_300001_SM_1000_NS6deviceE)
_ZN34_INTERNAL_30bd8dd6_4_k_cu_82488ad96thrust24THRUST_300001_SM_1000_NS6deviceE:
	.zero		1
	.type		_ZN34_INTERNAL_30bd8dd6_4_k_cu_82488ad94cuda3std3__47nulloptE,@object
	.size		_ZN34_INTERNAL_30bd8dd6_4_k_cu_82488ad94cuda3std3__47nulloptE,(_ZN34_INTERNAL_30bd8dd6_4_k_cu_82488ad94cuda3std6ranges3__45__cpo8distanceE - _ZN34_INTERNAL_30bd8dd6_4_k_cu_82488ad94cuda3std3__47nulloptE)
_ZN34_INTERNAL_30bd8dd6_4_k_cu_82488ad94cuda3std3__47nulloptE:
	.zero		1
	.type		_ZN34_INTERNAL_30bd8dd6_4_k_cu_82488ad94cuda3std6ranges3__45__cpo8distanceE,@object
	.size		_ZN34_INTERNAL_30bd8dd6_4_k_cu_82488ad94cuda3std6ranges3__45__cpo8distanceE,(_ZN34_INTERNAL_30bd8dd6_4_k_cu_82488ad96thrust24THRUST_300001_SM_1000_NS12placeholders2_4E - _ZN34_INTERNAL_30bd8dd6_4_k_cu_82488ad94cuda3std6ranges3__45__cpo8distanceE)
_ZN34_INTERNAL_30bd8dd6_4_k_cu_82488ad94cuda3std6ranges3__45__cpo8distanceE:
	.zero		1
	.type		_ZN34_INTERNAL_30bd8dd6_4_k_cu_82488ad96thrust24THRUST_300001_SM_1000_NS12placeholders2_4E,@object
	.size		_ZN34_INTERNAL_30bd8dd6_4_k_cu_82488ad96thrust24THRUST_300001_SM_1000_NS12placeholders2_4E,(_ZN34_INTERNAL_30bd8dd6_4_k_cu_82488ad94cuda3std3__45__cpo6rbeginE - _ZN34_INTERNAL_30bd8dd6_4_k_cu_82488ad96thrust24THRUST_300001_SM_1000_NS12placeholders2_4E)
_ZN34_INTERNAL_30bd8dd6_4_k_cu_82488ad96thrust24THRUST_300001_SM_1000_NS12placeholders2_4E:
	.zero		1
	.type		_ZN34_INTERNAL_30bd8dd6_4_k_cu_82488ad94cuda3std3__45__cpo6rbeginE,@object
	.size		_ZN34_INTERNAL_30bd8dd6_4_k_cu_82488ad94cuda3std3__45__cpo6rbeginE,(_ZN34_INTERNAL_30bd8dd6_4_k_cu_82488ad94cuda3std6ranges3__45__cpo7advanceE - _ZN34_INTERNAL_30bd8dd6_4_k_cu_82488ad94cuda3std3__45__cpo6rbeginE)
_ZN34_INTERNAL_30bd8dd6_4_k_cu_82488ad94cuda3std3__45__cpo6rbeginE:
	.zero		1
	.type		_ZN34_INTERNAL_30bd8dd6_4_k_cu_82488ad94cuda3std6ranges3__45__cpo7advanceE,@object
	.size		_ZN34_INTERNAL_30bd8dd6_4_k_cu_82488ad94cuda3std6ranges3__45__cpo7advanceE,(_ZN34_INTERNAL_30bd8dd6_4_k_cu_82488ad96thrust24THRUST_300001_SM_1000_NS12placeholders3_10E - _ZN34_INTERNAL_30bd8dd6_4_k_cu_82488ad94cuda3std6ranges3__45__cpo7advanceE)
_ZN34_INTERNAL_30bd8dd6_4_k_cu_82488ad94cuda3std6ranges3__45__cpo7advanceE:
	.zero		1
	.type		_ZN34_INTERNAL_30bd8dd6_4_k_cu_82488ad96thrust24THRUST_300001_SM_1000_NS12placeholders3_10E,@object
	.size		_ZN34_INTERNAL_30bd8dd6_4_k_cu_82488ad96thrust24THRUST_300001_SM_1000_NS12placeholders3_10E,(_ZN34_INTERNAL_30bd8dd6_4_k_cu_82488ad94cuda3std3__48in_placeE - _ZN34_INTERNAL_30bd8dd6_4_k_cu_82488ad96thrust24THRUST_300001_SM_1000_NS12placeholders3_10E)
_ZN34_INTERNAL_30bd8dd6_4_k_cu_82488ad96thrust24THRUST_300001_SM_1000_NS12placeholders3_10E:
	.zero		1
	.type		_ZN34_INTERNAL_30bd8dd6_4_k_cu_82488ad94cuda3std3__48in_placeE,@object
	.size		_ZN34_INTERNAL_30bd8dd6_4_k_cu_82488ad94cuda3std3__48in_placeE,(_ZN34_INTERNAL_30bd8dd6_4_k_cu_82488ad94cuda3std6ranges3__45__cpo4sizeE - _ZN34_INTERNAL_30bd8dd6_4_k_cu_82488ad94cuda3std3__48in_placeE)
_ZN34_INTERNAL_30bd8dd6_4_k_cu_82488ad94cuda3std3__48in_placeE:
	.zero		1
	.type		_ZN34_INTERNAL_30bd8dd6_4_k_cu_82488ad94cuda3std6ranges3__45__cpo4sizeE,@object
	.size		_ZN34_INTERNAL_30bd8dd6_4_k_cu_82488ad94cuda3std6ranges3__45__cpo4sizeE,(_ZN34_INTERNAL_30bd8dd6_4_k_cu_82488ad96thrust24THRUST_300001_SM_1000_NS12placeholders2_2E - _ZN34_INTERNAL_30bd8dd6_4_k_cu_82488ad94cuda3std6ranges3__45__cpo4sizeE)
_ZN34_INTERNAL_30bd8dd6_4_k_cu_82488ad94cuda3std6ranges3__45__cpo4sizeE:
	.zero		1
	.type		_ZN34_INTERNAL_30bd8dd6_4_k_cu_82488ad96thrust24THRUST_300001_SM_1000_NS12placeholders2_2E,@object
	.size		_ZN34_INTERNAL_30bd8dd6_4_k_cu_82488ad96thrust24THRUST_300001_SM_1000_NS12placeholders2_2E,(_ZN34_INTERNAL_30bd8dd6_4_k_cu_82488ad94cuda3std3__45__cpo6cbeginE - _ZN34_INTERNAL_30bd8dd6_4_k_cu_82488ad96thrust24THRUST_300001_SM_1000_NS12placeholders2_2E)
_ZN34_INTERNAL_30bd8dd6_4_k_cu_82488ad96thrust24THRUST_300001_SM_1000_NS12placeholders2_2E:
	.zero		1
	.type		_ZN34_INTERNAL_30bd8dd6_4_k_cu_82488ad94cuda3std3__45__cpo6cbeginE,@object
	.size		_ZN34_INTERNAL_30bd8dd6_4_k_cu_82488ad94cuda3std3__45__cpo6cbeginE,(_ZN34_INTERNAL_30bd8dd6_4_k_cu_82488ad94cuda3std6ranges3__45__cpo6cbeginE - _ZN34_INTERNAL_30bd8dd6_4_k_cu_82488ad94cuda3std3__45__cpo6cbeginE)
_ZN34_INTERNAL_30bd8dd6_4_k_cu_82488ad94cuda3std3__45__cpo6cbeginE:
	.zero		1
	.type		_ZN34_INTERNAL_30bd8dd6_4_k_cu_82488ad94cuda3std6ranges3__45__cpo6cbeginE,@object
	.size		_ZN34_INTERNAL_30bd8dd6_4_k_cu_82488ad94cuda3std6ranges3__45__cpo6cbeginE,(_ZN34_INTERNAL_30bd8dd6_4_k_cu_82488ad96thrust24THRUST_300001_SM_1000_NS12placeholders2_6E - _ZN34_INTERNAL_30bd8dd6_4_k_cu_82488ad94cuda3std6ranges3__45__cpo6cbeginE)
_ZN34_INTERNAL_30bd8dd6_4_k_cu_82488ad94cuda3std6ranges3__45__cpo6cbeginE:
	.zero		1
	.type		_ZN34_INTERNAL_30bd8dd6_4_k_cu_82488ad96thrust24THRUST_300001_SM_1000_NS12placeholders2_6E,@object
	.size		_ZN34_INTERNAL_30bd8dd6_4_k_cu_82488ad96thrust24THRUST_300001_SM_1000_NS12placeholders2_6E,(_ZN34_INTERNAL_30bd8dd6_4_k_cu_82488ad94cuda3std3__45__cpo7crbeginE - _ZN34_INTERNAL_30bd8dd6_4_k_cu_82488ad96thrust24THRUST_300001_SM_1000_NS12placeholders2_6E)
_ZN34_INTERNAL_30bd8dd6_4_k_cu_82488ad96thrust24THRUST_300001_SM_1000_NS12placeholders2_6E:
	.zero		1
	.type		_ZN34_INTERNAL_30bd8dd6_4_k_cu_82488ad94cuda3std3__45__cpo7crbeginE,@object
	.size		_ZN34_INTERNAL_30bd8dd6_4_k_cu_82488ad94cuda3std3__45__cpo7crbeginE,(_ZN34_INTERNAL_30bd8dd6_4_k_cu_82488ad94cuda3std6ranges3__45__cpo4nextE - _ZN34_INTERNAL_30bd8dd6_4_k_cu_82488ad94cuda3std3__45__cpo7crbeginE)
_ZN34_INTERNAL_30bd8dd6_4_k_cu_82488ad94cuda3std3__45__cpo7crbeginE:
	.zero		1
	.type		_ZN34_INTERNAL_30bd8dd6_4_k_cu_82488ad94cuda3std6ranges3__45__cpo4nextE,@object
	.size		_ZN34_INTERNAL_30bd8dd6_4_k_cu_82488ad94cuda3std6ranges3__45__cpo4nextE,(_ZN34_INTERNAL_30bd8dd6_4_k_cu_82488ad94cuda3std6ranges3__45__cpo4swapE - _ZN34_INTERNAL_30bd8dd6_4_k_cu_82488ad94cuda3std6ranges3__45__cpo4nextE)
_ZN34_INTERNAL_30bd8dd6_4_k_cu_82488ad94cuda3std6ranges3__45__cpo4nextE:
	.zero		1
	.type		_ZN34_INTERNAL_30bd8dd6_4_k_cu_82488ad94cuda3std6ranges3__45__cpo4swapE,@object
	.size		_ZN34_INTERNAL_30bd8dd6_4_k_cu_82488ad94cuda3std6ranges3__45__cpo4swapE,(_ZN34_INTERNAL_30bd8dd6_4_k_cu_82488ad96thrust24THRUST_300001_SM_1000_NS8cuda_cub10par_nosyncE - _ZN34_INTERNAL_30bd8dd6_4_k_cu_82488ad94cuda3std6ranges3__45__cpo4swapE)
_ZN34_INTERNAL_30bd8dd6_4_k_cu_82488ad94cuda3std6ranges3__45__cpo4swapE:
	.zero		1
	.type		_ZN34_INTERNAL_30bd8dd6_4_k_cu_82488ad96thrust24THRUST_300001_SM_1000_NS8cuda_cub10par_nosyncE,@object
	.size		_ZN34_INTERNAL_30bd8dd6_4_k_cu_82488ad96thrust24THRUST_300001_SM_1000_NS8cuda_cub10par_nosyncE,(_ZN34_INTERNAL_30bd8dd6_4_k_cu_82488ad96thrust24THRUST_300001_SM_1000_NS3seqE - _ZN34_INTERNAL_30bd8dd6_4_k_cu_82488ad96thrust24THRUST_300001_SM_1000_NS8cuda_cub10par_nosyncE)
_ZN34_INTERNAL_30bd8dd6_4_k_cu_82488ad96thrust24THRUST_300001_SM_1000_NS8cuda_cub10par_nosyncE:
	.zero		1
	.type		_ZN34_INTERNAL_30bd8dd6_4_k_cu_82488ad96thrust24THRUST_300001_SM_1000_NS3seqE,@object
	.size		_ZN34_INTERNAL_30bd8dd6_4_k_cu_82488ad96thrust24THRUST_300001_SM_1000_NS3seqE,(_ZN34_INTERNAL_30bd8dd6_4_k_cu_82488ad94cuda3std3__420unreachable_sentinelE - _ZN34_INTERNAL_30bd8dd6_4_k_cu_82488ad96thrust24THRUST_300001_SM_1000_NS3seqE)
_ZN34_INTERNAL_30bd8dd6_4_k_cu_82488ad96thrust24THRUST_300001_SM_1000_NS3seqE:
	.zero		1
	.type		_ZN34_INTERNAL_30bd8dd6_4_k_cu_82488ad94cuda3std3__420unreachable_sentinelE,@object
	.size		_ZN34_INTERNAL_30bd8dd6_4_k_cu_82488ad94cuda3std3__420unreachable_sentinelE,(_ZN34_INTERNAL_30bd8dd6_4_k_cu_82488ad94cuda3std6ranges3__45__cpo5ssizeE - _ZN34_INTERNAL_30bd8dd6_4_k_cu_82488ad94cuda3std3__420unreachable_sentinelE)
_ZN34_INTERNAL_30bd8dd6_4_k_cu_82488ad94cuda3std3__420unreachable_sentinelE:
	.zero		1
	.type		_ZN34_INTERNAL_30bd8dd6_4_k_cu_82488ad94cuda3std6ranges3__45__cpo5ssizeE,@object
	.size		_ZN34_INTERNAL_30bd8dd6_4_k_cu_82488ad94cuda3std6ranges3__45__cpo5ssizeE,(_ZN34_INTERNAL_30bd8dd6_4_k_cu_82488ad96thrust24THRUST_300001_SM_1000_NS12placeholders2_3E - _ZN34_INTERNAL_30bd8dd6_4_k_cu_82488ad94cuda3std6ranges3__45__cpo5ssizeE)
_ZN34_INTERNAL_30bd8dd6_4_k_cu_82488ad94cuda3std6ranges3__45__cpo5ssizeE:
	.zero		1
	.type		_ZN34_INTERNAL_30bd8dd6_4_k_cu_82488ad96thrust24THRUST_300001_SM_1000_NS12placeholders2_3E,@object
	.size		_ZN34_INTERNAL_30bd8dd6_4_k_cu_82488ad96thrust24THRUST_300001_SM_1000_NS12placeholders2_3E,(_ZN34_INTERNAL_30bd8dd6_4_k_cu_82488ad94cuda3std3__45__cpo4cendE - _ZN34_INTERNAL_30bd8dd6_4_k_cu_82488ad96thrust24THRUST_300001_SM_1000_NS12placeholders2_3E)
_ZN34_INTERNAL_30bd8dd6_4_k_cu_82488ad96thrust24THRUST_300001_SM_1000_NS12placeholders2_3E:
	.zero		1
	.type		_ZN34_INTERNAL_30bd8dd6_4_k_cu_82488ad94cuda3std3__45__cpo4cendE,@object
	.size		_ZN34_INTERNAL_30bd8dd6_4_k_cu_82488ad94cuda3std3__45__cpo4cendE,(_ZN34_INTERNAL_30bd8dd6_4_k_cu_82488ad94cuda3std6ranges3__45__cpo4cendE - _ZN34_INTERNAL_30bd8dd6_4_k_cu_82488ad94cuda3std3__45__cpo4cendE)
_ZN34_INTERNAL_30bd8dd6_4_k_cu_82488ad94cuda3std3__45__cpo4cendE:
	.zero		1
	.type		_ZN34_INTERNAL_30bd8dd6_4_k_cu_82488ad94cuda3std6ranges3__45__cpo4cendE,@object
	.size		_ZN34_INTERNAL_30bd8dd6_4_k_cu_82488ad94cuda3std6ranges3__45__cpo4cendE,(_ZN34_INTERNAL_30bd8dd6_4_k_cu_82488ad96thrust24THRUST_300001_SM_1000_NS12placeholders2_7E - _ZN34_INTERNAL_30bd8dd6_4_k_cu_82488ad94cuda3std6ranges3__45__cpo4cendE)
_ZN34_INTERNAL_30bd8dd6_4_k_cu_82488ad94cuda3std6ranges3__45__cpo4cendE:
	.zero		1
	.type		_ZN34_INTERNAL_30bd8dd6_4_k_cu_82488ad96thrust24THRUST_300001_SM_1000_NS12placeholders2_7E,@object
	.size		_ZN34_INTERNAL_30bd8dd6_4_k_cu_82488ad96thrust24THRUST_300001_SM_1000_NS12placeholders2_7E,(_ZN34_INTERNAL_30bd8dd6_4_k_cu_82488ad94cuda3std3__45__cpo5crendE - _ZN34_INTERNAL_30bd8dd6_4_k_cu_82488ad96thrust24THRUST_300001_SM_1000_NS12placeholders2_7E)
_ZN34_INTERNAL_30bd8dd6_4_k_cu_82488ad96thrust24THRUST_300001_SM_1000_NS12placeholders2_7E:
	.zero		1
	.type		_ZN34_INTERNAL_30bd8dd6_4_k_cu_82488ad94cuda3std3__45__cpo5crendE,@object
	.size		_ZN34_INTERNAL_30bd8dd6_4_k_cu_82488ad94cuda3std3__45__cpo5crendE,(_ZN34_INTERNAL_30bd8dd6_4_k_cu_82488ad94cuda3std6ranges3__45__cpo4prevE - _ZN34_INTERNAL_30bd8dd6_4_k_cu_82488ad94cuda3std3__45__cpo5crendE)
_ZN34_INTERNAL_30bd8dd6_4_k_cu_82488ad94cuda3std3__45__cpo5crendE:
	.zero		1
	.type		_ZN34_INTERNAL_30bd8dd6_4_k_cu_82488ad94cuda3std6ranges3__45__cpo4prevE,@object
	.size		_ZN34_INTERNAL_30bd8dd6_4_k_cu_82488ad94cuda3std6ranges3__45__cpo4prevE,(_ZN34_INTERNAL_30bd8dd6_4_k_cu_82488ad94cuda3std6ranges3__45__cpo9iter_moveE - _ZN34_INTERNAL_30bd8dd6_4_k_cu_82488ad94cuda3std6ranges3__45__cpo4prevE)
_ZN34_INTERNAL_30bd8dd6_4_k_cu_82488ad94cuda3std6ranges3__45__cpo4prevE:
	.zero		1
	.type		_ZN34_INTERNAL_30bd8dd6_4_k_cu_82488ad94cuda3std6ranges3__45__cpo9iter_moveE,@object
	.size		_ZN34_INTERNAL_30bd8dd6_4_k_cu_82488ad94cuda3std6ranges3__45__cpo9iter_moveE,(_ZN34_INTERNAL_30bd8dd6_4_k_cu_82488ad96thrust24THRUST_300001_SM_1000_NS6system6detail10sequential3seqE - _ZN34_INTERNAL_30bd8dd6_4_k_cu_82488ad94cuda3std6ranges3__45__cpo9iter_moveE)
_ZN34_INTERNAL_30bd8dd6_4_k_cu_82488ad94cuda3std6ranges3__45__cpo9iter_moveE:
	.zero		1
	.type		_ZN34_INTERNAL_30bd8dd6_4_k_cu_82488ad96thrust24THRUST_300001_SM_1000_NS6system6detail10sequential3seqE,@object
	.size		_ZN34_INTERNAL_30bd8dd6_4_k_cu_82488ad96thrust24THRUST_300001_SM_1000_NS6system6detail10sequential3seqE,(_ZN34_INTERNAL_30bd8dd6_4_k_cu_82488ad96thrust24THRUST_300001_SM_1000_NS12placeholders2_9E - _ZN34_INTERNAL_30bd8dd6_4_k_cu_82488ad96thrust24THRUST_300001_SM_1000_NS6system6detail10sequential3seqE)
_ZN34_INTERNAL_30bd8dd6_4_k_cu_82488ad96thrust24THRUST_300001_SM_1000_NS6system6detail10sequential3seqE:
	.zero		1
	.type		_ZN34_INTERNAL_30bd8dd6_4_k_cu_82488ad96thrust24THRUST_300001_SM_1000_NS12placeholders2_9E,@object
	.size		_ZN34_INTERNAL_30bd8dd6_4_k_cu_82488ad96thrust24THRUST_300001_SM_1000_NS12placeholders2_9E,(_ZN34_INTERNAL_30bd8dd6_4_k_cu_82488ad94cuda3std3__419piecewise_constructE - _ZN34_INTERNAL_30bd8dd6_4_k_cu_82488ad96thrust24THRUST_300001_SM_1000_NS12placeholders2_9E)
_ZN34_INTERNAL_30bd8dd6_4_k_cu_82488ad96thrust24THRUST_300001_SM_1000_NS12placeholders2_9E:
	.zero		1
	.type		_ZN34_INTERNAL_30bd8dd6_4_k_cu_82488ad94cuda3std3__419piecewise_constructE,@object
	.size		_ZN34_INTERNAL_30bd8dd6_4_k_cu_82488ad94cuda3std3__419piecewise_constructE,(_ZN34_INTERNAL_30bd8dd6_4_k_cu_82488ad94cuda3std6ranges3__45__cpo5cdataE - _ZN34_INTERNAL_30bd8dd6_4_k_cu_82488ad94cuda3std3__419piecewise_constructE)
_ZN34_INTERNAL_30bd8dd6_4_k_cu_82488ad94cuda3std3__419piecewise_constructE:
	.zero		1
	.type		_ZN34_INTERNAL_30bd8dd6_4_k_cu_82488ad94cuda3std6ranges3__45__cpo5cdataE,@object
	.size		_ZN34_INTERNAL_30bd8dd6_4_k_cu_82488ad94cuda3std6ranges3__45__cpo5cdataE,(_ZN34_INTERNAL_30bd8dd6_4_k_cu_82488ad96thrust24THRUST_300001_SM_1000_NS12placeholders2_1E - _ZN34_INTERNAL_30bd8dd6_4_k_cu_82488ad94cuda3std6ranges3__45__cpo5cdataE)
_ZN34_INTERNAL_30bd8dd6_4_k_cu_82488ad94cuda3std6ranges3__45__cpo5cdataE:
	.zero		1
	.type		_ZN34_INTERNAL_30bd8dd6_4_k_cu_82488ad96thrust24THRUST_300001_SM_1000_NS12placeholders2_1E,@object
	.size		_ZN34_INTERNAL_30bd8dd6_4_k_cu_82488ad96thrust24THRUST_300001_SM_1000_NS12placeholders2_1E,(_ZN34_INTERNAL_30bd8dd6_4_k_cu_82488ad94cuda3std3__45__cpo3endE - _ZN34_INTERNAL_30bd8dd6_4_k_cu_82488ad96thrust24THRUST_300001_SM_1000_NS12placeholders2_1E)
_ZN34_INTERNAL_30bd8dd6_4_k_cu_82488ad96thrust24THRUST_300001_SM_1000_NS12placeholders2_1E:
	.zero		1
	.type		_ZN34_INTERNAL_30bd8dd6_4_k_cu_82488ad94cuda3std3__45__cpo3endE,@object
	.size		_ZN34_INTERNAL_30bd8dd6_4_k_cu_82488ad94cuda3std3__45__cpo3endE,(_ZN34_INTERNAL_30bd8dd6_4_k_cu_82488ad94cuda3std6ranges3__45__cpo3endE - _ZN34_INTERNAL_30bd8dd6_4_k_cu_82488ad94cuda3std3__45__cpo3endE)
_ZN34_INTERNAL_30bd8dd6_4_k_cu_82488ad94cuda3std3__45__cpo3endE:
	.zero		1
	.type		_ZN34_INTERNAL_30bd8dd6_4_k_cu_82488ad94cuda3std6ranges3__45__cpo3endE,@object
	.size		_ZN34_INTERNAL_30bd8dd6_4_k_cu_82488ad94cuda3std6ranges3__45__cpo3endE,(_ZN34_INTERNAL_30bd8dd6_4_k_cu_82488ad96thrust24THRUST_300001_SM_1000_NS12placeholders2_5E - _ZN34_INTERNAL_30bd8dd6_4_k_cu_82488ad94cuda3std6ranges3__45__cpo3endE)
_ZN34_INTERNAL_30bd8dd6_4_k_cu_82488ad94cuda3std6ranges3__45__cpo3endE:
	.zero		1
	.type		_ZN34_INTERNAL_30bd8dd6_4_k_cu_82488ad96thrust24THRUST_300001_SM_1000_NS12placeholders2_5E,@object
	.size		_ZN34_INTERNAL_30bd8dd6_4_k_cu_82488ad96thrust24THRUST_300001_SM_1000_NS12placeholders2_5E,(_ZN34_INTERNAL_30bd8dd6_4_k_cu_82488ad94cuda3std3__45__cpo4rendE - _ZN34_INTERNAL_30bd8dd6_4_k_cu_82488ad96thrust24THRUST_300001_SM_1000_NS12placeholders2_5E)
_ZN34_INTERNAL_30bd8dd6_4_k_cu_82488ad96thrust24THRUST_300001_SM_1000_NS12placeholders2_5E:
	.zero		1
	.type		_ZN34_INTERNAL_30bd8dd6_4_k_cu_82488ad94cuda3std3__45__cpo4rendE,@object
	.size		_ZN34_INTERNAL_30bd8dd6_4_k_cu_82488ad94cuda3std3__45__cpo4rendE,(_ZN34_INTERNAL_30bd8dd6_4_k_cu_82488ad94cuda3std6ranges3__45__cpo9iter_swapE - _ZN34_INTERNAL_30bd8dd6_4_k_cu_82488ad94cuda3std3__45__cpo4rendE)
_ZN34_INTERNAL_30bd8dd6_4_k_cu_82488ad94cuda3std3__45__cpo4rendE:
	.zero		1
	.type		_ZN34_INTERNAL_30bd8dd6_4_k_cu_82488ad94cuda3std6ranges3__45__cpo9iter_swapE,@object
	.size		_ZN34_INTERNAL_30bd8dd6_4_k_cu_82488ad94cuda3std6ranges3__45__cpo9iter_swapE,(_ZN34_INTERNAL_30bd8dd6_4_k_cu_82488ad94cuda3std3__48unexpectE - _ZN34_INTERNAL_30bd8dd6_4_k_cu_82488ad94cuda3std6ranges3__45__cpo9iter_swapE)
_ZN34_INTERNAL_30bd8dd6_4_k_cu_82488ad94cuda3std6ranges3__45__cpo9iter_swapE:
	.zero		1
	.type		_ZN34_INTERNAL_30bd8dd6_4_k_cu_82488ad94cuda3std3__48unexpectE,@object
	.size		_ZN34_INTERNAL_30bd8dd6_4_k_cu_82488ad94cuda3std3__48unexpectE,(_ZN34_INTERNAL_30bd8dd6_4_k_cu_82488ad96thrust24THRUST_300001_SM_1000_NS8cuda_cub3parE - _ZN34_INTERNAL_30bd8dd6_4_k_cu_82488ad94cuda3std3__48unexpectE)
_ZN34_INTERNAL_30bd8dd6_4_k_cu_82488ad94cuda3std3__48unexpectE:
	.zero		1
	.type		_ZN34_INTERNAL_30bd8dd6_4_k_cu_82488ad96thrust24THRUST_300001_SM_1000_NS8cuda_cub3parE,@object
	.size		_ZN34_INTERNAL_30bd8dd6_4_k_cu_82488ad96thrust24THRUST_300001_SM_1000_NS8cuda_cub3parE,(.L_29 - _ZN34_INTERNAL_30bd8dd6_4_k_cu_82488ad96thrust24THRUST_300001_SM_1000_NS8cuda_cub3parE)
_ZN34_INTERNAL_30bd8dd6_4_k_cu_82488ad96thrust24THRUST_300001_SM_1000_NS8cuda_cub3parE:
	.zero		1
.L_29:


//--------------------- .nv.constant0._ZN3cub18CUB_300001_SM_10006detail11EmptyKernelIvEEvv --------------------------
	.section	.nv.constant0._ZN3cub18CUB_300001_SM_10006detail11EmptyKernelIvEEvv,"a",@progbits
	.sectionflags	@""
	.align	4
.nv.constant0._ZN3cub18CUB_300001_SM_10006detail11EmptyKernelIvEEvv:
	.zero		896


//--------------------- .nv.constant0._Z30convert_hits_to_lca_candidatesPK15GPUMinimizerHitiP12LCACandidate --------------------------
	.section	.nv.constant0._Z30convert_hits_to_lca_candidatesPK15GPUMinimizerHitiP12LCACandidate,"a",@progbits
	.sectionflags	@""
	.align	4
.nv.constant0._Z30convert_hits_to_lca_candidatesPK15GPUMinimizerHitiP12LCACandidate:
	.zero		920


//--------------------- .nv.constant0._Z33extract_minimizers_kraken2_kernelPKcPK13GPUGenomeInfoiP15GPUMinimizerHitPj15MinimizerParamsi --------------------------
	.section	.nv.constant0._Z33extract_minimizers_kraken2_kernelPKcPK13GPUGenomeInfoiP15GPUMinimizerHitPj15MinimizerParamsi,"a",@progbits
	.sectionflags	@""
	.align	4
.nv.constant0._Z33extract_minimizers_kraken2_kernelPKcPK13GPUGenomeInfoiP15GPUMinimizerHitPj15MinimizerParamsi:
	.zero		964


//--------------------- SYMBOLS --------------------------

	.type		.nv.reservedSmem.offset0,@object
	.size		.nv.reservedSmem.offset0,0x4
